// auto-generated by cutlass_sweep.gemm — config: {"arch": "sm_90", "cluster_m": 1, "cluster_n": 1, "dtype": "fp32", "dtype_b": "fp32", "layout": "nn", "stages": 0, "tile_k": 64, "tile_m": 128, "tile_n": 256}
#include "cutlass/cutlass.h"
#include "cutlass/gemm/collective/collective_builder.hpp"
#include "cutlass/gemm/device/gemm_universal_adapter.h"
#include "cutlass/gemm/kernel/gemm_universal.hpp"
#include "cutlass/epilogue/collective/collective_builder.hpp"

using ElemA = float;
using ElemB = float;
using ElemCD = float;
using Acc  = float;
using TileShape    = cute::Shape<cute::_128, cute::_256, cute::_64>;
using ClusterShape = cute::Shape<cute::_1, cute::_1, cute::_1>;

using CollectiveEpilogue = typename cutlass::epilogue::collective::CollectiveBuilder<
    cutlass::arch::Sm90, cutlass::arch::OpClassTensorOp,
    TileShape, ClusterShape,
    cutlass::epilogue::collective::EpilogueTileAuto,
    Acc, Acc,
    ElemCD, cutlass::layout::RowMajor, 128 / cutlass::sizeof_bits<ElemCD>::value,
    ElemCD, cutlass::layout::RowMajor, 128 / cutlass::sizeof_bits<ElemCD>::value,
    cutlass::epilogue::collective::EpilogueScheduleAuto
  >::CollectiveOp;

using CollectiveMainloop = typename cutlass::gemm::collective::CollectiveBuilder<
    cutlass::arch::Sm90, cutlass::arch::OpClassTensorOp,
    ElemA, cutlass::layout::RowMajor, 128 / cutlass::sizeof_bits<ElemA>::value,
    ElemB, cutlass::layout::RowMajor, 128 / cutlass::sizeof_bits<ElemB>::value,
    Acc,
    TileShape, ClusterShape,
    cutlass::gemm::collective::StageCountAutoCarveout<static_cast<int>(sizeof(typename CollectiveEpilogue::SharedStorage))>,
    cutlass::gemm::collective::KernelScheduleAuto
  >::CollectiveOp;

using GemmKernel = cutlass::gemm::kernel::GemmUniversal<
    cute::Shape<int,int,int,int>,
    CollectiveMainloop,
    CollectiveEpilogue
>;
using Gemm = cutlass::gemm::device::GemmUniversalAdapter<GemmKernel>;

// Force the device kernel symbol into the cubin without needing a host main.
auto* _anchor = &cutlass::device_kernel<GemmKernel>;


// ===== COMPILED SASS (sm_90a) =====

	.target	sm_90a

	.elftype	@"ET_EXEC"


//--------------------- .note.nv.tkinfo           --------------------------
	.section	.note.nv.tkinfo,"",@"SHT_NOTE"
	.sectionflags	@"SHF_NOTE_NV_TKINFO"
	.tkinfo
        /*0018*/ 	.word	0x00000002
        /*0030*/ 	.string	""
        /*0030*/ 	.string	"ptxas"
        /*0030*/ 	.string	"Cuda compilation tools, release 13.0, V13.0.88"
        /*0030*/ 	.string	"Build cuda_13.0.r13.0/compiler.36424714_0"
        /*0030*/ 	.string	"-arch sm_90a -m 64 "



//--------------------- .note.nv.cuinfo           --------------------------
	.section	.note.nv.cuinfo,"",@"SHT_NOTE"
	.sectionflags	@"SHF_NOTE_NV_CUINFO"
        /*0018*/ 	.short	0x0002
        /*001a*/ 	.short	0x005a
        /*001c*/ 	.short	0x0082
	.zero		2


//--------------------- .nv.info                  --------------------------
	.section	.nv.info,"",@"SHT_CUDA_INFO"
	.align	4


	//----- nvinfo : EIATTR_REGCOUNT
	.align		4
        /*0000*/ 	.byte	0x04, 0x2f
        /*0002*/ 	.short	(.L_16 - .L_15)
	.align		4
.L_15:
        /*0004*/ 	.word	index@(_ZN7cutlass13device_kernelINS_4gemm6kernel13GemmUniversalIN4cute5tupleIJiiiiEEENS1_10collective13CollectiveMmaINS1_39MainloopSm90TmaGmmaRmemAWarpSpecializedILi2ENS5_IJNS4_1CILi1EEESB_SB_EEENS1_35KernelTmaWarpSpecializedCooperativeEEENS5_IJNSA_ILi128EEENSA_ILi256EEENSA_ILi64EEEEEEfNS5_IJlSB_lEEEfNS5_IJSB_llEEENS4_8TiledMMAINS4_8MMA_AtomIJNS4_4SM904GMMA30MMA_64x256x8_F32TF32TF32_RS_TNILNSO_7ScaleInE1ELSQ_1EEEEEENS4_6LayoutINS5_IJNSA_ILi2EEESB_SB_EEENS5_IJSB_NSA_ILi0EEESW_EEEEENS5_IJNS4_10UnderscoreESZ_SZ_EEEEENS4_13SM90_TMA_LOADENS4_14ComposedLayoutINS4_7SwizzleILi3ELi4ELi3EEENS4_18smem_ptr_flag_bitsILi32EEENST_INS5_IJNSA_ILi8EEENSA_ILi32EEEEEENS5_IJS19_SB_EEEEEEEvNS4_8identityES12_NS13_INS14_ILi1ELi4ELi3EEES17_NST_INS5_IJS18_S18_EEENS5_IJSB_S18_EEEEEEENS4_9Copy_AtomIJNS4_39AutoVectorizingCopyWithAssumedAlignmentILi128EEEfEEES1E_EENS_8epilogue10collective6detail29Sm90TmaWarpSpecializedAdapterINS1Q_15DefaultEpilogueIfSJ_SJ_NS1P_6thread17LinearCombinationIfLi1EffLNS1U_9ScaleType4KindE0ELNS_15FloatRoundStyleE2EfEENS1_15EpilogueDefaultEEEEEvvEEEEvNT_6ParamsE)
        /*0008*/ 	.word	0x000000a8


	//----- nvinfo : EIATTR_FRAME_SIZE
	.align		4
.L_16:
        /*000c*/ 	.byte	0x04, 0x11
        /*000e*/ 	.short	(.L_18 - .L_17)
	.align		4
.L_17:
        /*0010*/ 	.word	index@(_ZN7cutlass13device_kernelINS_4gemm6kernel13GemmUniversalIN4cute5tupleIJiiiiEEENS1_10collective13CollectiveMmaINS1_39MainloopSm90TmaGmmaRmemAWarpSpecializedILi2ENS5_IJNS4_1CILi1EEESB_SB_EEENS1_35KernelTmaWarpSpecializedCooperativeEEENS5_IJNSA_ILi128EEENSA_ILi256EEENSA_ILi64EEEEEEfNS5_IJlSB_lEEEfNS5_IJSB_llEEENS4_8TiledMMAINS4_8MMA_AtomIJNS4_4SM904GMMA30MMA_64x256x8_F32TF32TF32_RS_TNILNSO_7ScaleInE1ELSQ_1EEEEEENS4_6LayoutINS5_IJNSA_ILi2EEESB_SB_EEENS5_IJSB_NSA_ILi0EEESW_EEEEENS5_IJNS4_10UnderscoreESZ_SZ_EEEEENS4_13SM90_TMA_LOADENS4_14ComposedLayoutINS4_7SwizzleILi3ELi4ELi3EEENS4_18smem_ptr_flag_bitsILi32EEENST_INS5_IJNSA_ILi8EEENSA_ILi32EEEEEENS5_IJS19_SB_EEEEEEEvNS4_8identityES12_NS13_INS14_ILi1ELi4ELi3EEES17_NST_INS5_IJS18_S18_EEENS5_IJSB_S18_EEEEEEENS4_9Copy_AtomIJNS4_39AutoVectorizingCopyWithAssumedAlignmentILi128EEEfEEES1E_EENS_8epilogue10collective6detail29Sm90TmaWarpSpecializedAdapterINS1Q_15DefaultEpilogueIfSJ_SJ_NS1P_6thread17LinearCombinationIfLi1EffLNS1U_9ScaleType4KindE0ELNS_15FloatRoundStyleE2EfEENS1_15EpilogueDefaultEEEEEvvEEEEvNT_6ParamsE)
        /*0014*/ 	.word	0x00000000


	//----- nvinfo : EIATTR_MIN_STACK_SIZE
	.align		4
.L_18:
        /*0018*/ 	.byte	0x04, 0x12
        /*001a*/ 	.short	(.L_20 - .L_19)
	.align		4
.L_19:
        /*001c*/ 	.word	index@(_ZN7cutlass13device_kernelINS_4gemm6kernel13GemmUniversalIN4cute5tupleIJiiiiEEENS1_10collective13CollectiveMmaINS1_39MainloopSm90TmaGmmaRmemAWarpSpecializedILi2ENS5_IJNS4_1CILi1EEESB_SB_EEENS1_35KernelTmaWarpSpecializedCooperativeEEENS5_IJNSA_ILi128EEENSA_ILi256EEENSA_ILi64EEEEEEfNS5_IJlSB_lEEEfNS5_IJSB_llEEENS4_8TiledMMAINS4_8MMA_AtomIJNS4_4SM904GMMA30MMA_64x256x8_F32TF32TF32_RS_TNILNSO_7ScaleInE1ELSQ_1EEEEEENS4_6LayoutINS5_IJNSA_ILi2EEESB_SB_EEENS5_IJSB_NSA_ILi0EEESW_EEEEENS5_IJNS4_10UnderscoreESZ_SZ_EEEEENS4_13SM90_TMA_LOADENS4_14ComposedLayoutINS4_7SwizzleILi3ELi4ELi3EEENS4_18smem_ptr_flag_bitsILi32EEENST_INS5_IJNSA_ILi8EEENSA_ILi32EEEEEENS5_IJS19_SB_EEEEEEEvNS4_8identityES12_NS13_INS14_ILi1ELi4ELi3EEES17_NST_INS5_IJS18_S18_EEENS5_IJSB_S18_EEEEEEENS4_9Copy_AtomIJNS4_39AutoVectorizingCopyWithAssumedAlignmentILi128EEEfEEES1E_EENS_8epilogue10collective6detail29Sm90TmaWarpSpecializedAdapterINS1Q_15DefaultEpilogueIfSJ_SJ_NS1P_6thread17LinearCombinationIfLi1EffLNS1U_9ScaleType4KindE0ELNS_15FloatRoundStyleE2EfEENS1_15EpilogueDefaultEEEEEvvEEEEvNT_6ParamsE)
        /*0020*/ 	.word	0x00000000
.L_20:


//--------------------- .nv.compat                --------------------------
	.section	.nv.compat,"",@"SHT_CUDA_COMPAT_INFO"
	.align	4
        /*0000*/ 	.byte	0x02, 0x09, 0x01, 0x00, 0x02, 0x02, 0x04, 0x00, 0x02, 0x05, 0x05, 0x00, 0x03, 0x07, 0x01, 0x01
        /*0010*/ 	.byte	0x02, 0x03, 0x01, 0x00, 0x02, 0x06, 0x01, 0x00, 0x04, 0x0b, 0x08, 0x00, 0x00, 0x00, 0x00, 0x00
        /*0020*/ 	.byte	0x00, 0x00, 0x00, 0x00


//--------------------- .nv.info._ZN7cutlass13device_kernelINS_4gemm6kernel13GemmUniversalIN4cute5tupleIJiiiiEEENS1_10collective13CollectiveMmaINS1_39MainloopSm90TmaGmmaRmemAWarpSpecializedILi2ENS5_IJNS4_1CILi1EEESB_SB_EEENS1_35KernelTmaWarpSpecializedCooperativeEEENS5_IJNSA_ILi128EEENSA_ILi256EEENSA_ILi64EEEEEEfNS5_IJlSB_lEEEfNS5_IJSB_llEEENS4_8TiledMMAINS4_8MMA_AtomIJNS4_4SM904GMMA30MMA_64x256x8_F32TF32TF32_RS_TNILNSO_7ScaleInE1ELSQ_1EEEEEENS4_6LayoutINS5_IJNSA_ILi2EEESB_SB_EEENS5_IJSB_NSA_ILi0EEESW_EEEEENS5_IJNS4_10UnderscoreESZ_SZ_EEEEENS4_13SM90_TMA_LOADENS4_14ComposedLayoutINS4_7SwizzleILi3ELi4ELi3EEENS4_18smem_ptr_flag_bitsILi32EEENST_INS5_IJNSA_ILi8EEENSA_ILi32EEEEEENS5_IJS19_SB_EEEEEEEvNS4_8identityES12_NS13_INS14_ILi1ELi4ELi3EEES17_NST_INS5_IJS18_S18_EEENS5_IJSB_S18_EEEEEEENS4_9Copy_AtomIJNS4_39AutoVectorizingCopyWithAssumedAlignmentILi128EEEfEEES1E_EENS_8epilogue10collective6detail29Sm90TmaWarpSpecializedAdapterINS1Q_15DefaultEpilogueIfSJ_SJ_NS1P_6thread17LinearCombinationIfLi1EffLNS1U_9ScaleType4KindE0ELNS_15FloatRoundStyleE2EfEENS1_15EpilogueDefaultEEEEEvvEEEEvNT_6ParamsE --------------------------
	.section	.nv.info._ZN7cutlass13device_kernelINS_4gemm6kernel13GemmUniversalIN4cute5tupleIJiiiiEEENS1_10collective13CollectiveMmaINS1_39MainloopSm90TmaGmmaRmemAWarpSpecializedILi2ENS5_IJNS4_1CILi1EEESB_SB_EEENS1_35KernelTmaWarpSpecializedCooperativeEEENS5_IJNSA_ILi128EEENSA_ILi256EEENSA_ILi64EEEEEEfNS5_IJlSB_lEEEfNS5_IJSB_llEEENS4_8TiledMMAINS4_8MMA_AtomIJNS4_4SM904GMMA30MMA_64x256x8_F32TF32TF32_RS_TNILNSO_7ScaleInE1ELSQ_1EEEEEENS4_6LayoutINS5_IJNSA_ILi2EEESB_SB_EEENS5_IJSB_NSA_ILi0EEESW_EEEEENS5_IJNS4_10UnderscoreESZ_SZ_EEEEENS4_13SM90_TMA_LOADENS4_14ComposedLayoutINS4_7SwizzleILi3ELi4ELi3EEENS4_18smem_ptr_flag_bitsILi32EEENST_INS5_IJNSA_ILi8EEENSA_ILi32EEEEEENS5_IJS19_SB_EEEEEEEvNS4_8identityES12_NS13_INS14_ILi1ELi4ELi3EEES17_NST_INS5_IJS18_S18_EEENS5_IJSB_S18_EEEEEEENS4_9Copy_AtomIJNS4_39AutoVectorizingCopyWithAssumedAlignmentILi128EEEfEEES1E_EENS_8epilogue10collective6detail29Sm90TmaWarpSpecializedAdapterINS1Q_15DefaultEpilogueIfSJ_SJ_NS1P_6thread17LinearCombinationIfLi1EffLNS1U_9ScaleType4KindE0ELNS_15FloatRoundStyleE2EfEENS1_15EpilogueDefaultEEEEEvvEEEEvNT_6ParamsE,"",@"SHT_CUDA_INFO"
	.sectionflags	@""
	.align	4


	//----- nvinfo : EIATTR_CUDA_API_VERSION
	.align		4
        /*0000*/ 	.byte	0x04, 0x37
        /*0002*/ 	.short	(.L_22 - .L_21)
.L_21:
        /*0004*/ 	.word	0x00000082


	//----- nvinfo : EIATTR_KPARAM_INFO
	.align		4
.L_22:
        /*0008*/ 	.byte	0x04, 0x17
        /*000a*/ 	.short	(.L_24 - .L_23)
.L_23:
        /*000c*/ 	.word	0x00000000
        /*0010*/ 	.short	0x0000
        /*0012*/ 	.short	0x0070
        /*0014*/ 	.byte	0x00, 0xf0, 0x01, 0x10


	//----- nvinfo : EIATTR_SPARSE_MMA_MASK
	.align		4
.L_24:
        /*0018*/ 	.byte	0x03, 0x50
        /*001a*/ 	.short	0x0000


	//----- nvinfo : EIATTR_MAXREG_COUNT
	.align		4
        /*001c*/ 	.byte	0x03, 0x1b
        /*001e*/ 	.short	0x00a8


	//----- nvinfo : EIATTR_NUM_BARRIERS
	.align		4
        /*0020*/ 	.byte	0x02, 0x4c
        /*0022*/ 	.byte	0x01
	.zero		1


	//----- nvinfo : EIATTR_EXTERNS
	.align		4
        /*0024*/ 	.byte	0x04, 0x0f
        /*0026*/ 	.short	(.L_26 - .L_25)


	//   ....[0]....
	.align		4
.L_25:
        /*0028*/ 	.word	index@(__assertfail)


	//----- nvinfo : EIATTR_MERCURY_ISA_VERSION
	.align		4
.L_26:
        /*002c*/ 	.byte	0x03, 0x5f
        /*002e*/ 	.short	0x0101


	//----- nvinfo : EIATTR_INT_WARP_WIDE_INSTR_OFFSETS
	.align		4
        /*0030*/ 	.byte	0x04, 0x31
        /*0032*/ 	.short	(.L_28 - .L_27)


	//   ....[0]....
.L_27:
        /*0034*/ 	.word	0x00000370


	//   ....[1]....
        /*0038*/ 	.word	0x000003a0


	//   ....[2]....
        /*003c*/ 	.word	0x00000480


	//----- nvinfo : EIATTR_COOP_GROUP_MASK_REGIDS
	.align		4
.L_28:
        /*0040*/ 	.byte	0x04, 0x29
        /*0042*/ 	.short	(.L_30 - .L_29)


	//   ....[0]....
.L_29:
        /*0044*/ 	.word	0xffffffff


	//   ....[1]....
        /*0048*/ 	.word	0xffffffff


	//   ....[2]....
        /*004c*/ 	.word	0xffffffff


	//   ....[3]....
        /*0050*/ 	.word	0xffffffff


	//   ....[4]....
        /*0054*/ 	.word	0x0500000f


	//----- nvinfo : EIATTR_COOP_GROUP_INSTR_OFFSETS
	.align		4
.L_30:
        /*0058*/ 	.byte	0x04, 0x28
        /*005a*/ 	.short	(.L_32 - .L_31)


	//   ....[0]....
.L_31:
        /*005c*/ 	.word	0x00000060


	//   ....[1]....
        /*0060*/ 	.word	0x00000070


	//   ....[2]....
        /*0064*/ 	.word	0x00000130


	//   ....[3]....
        /*0068*/ 	.word	0x00000280


	//   ....[4]....
        /*006c*/ 	.word	0x0000b590


	//----- nvinfo : EIATTR_REG_RECONFIG
	.align		4
.L_32:
        /*0070*/ 	.byte	0x01, 0x54
	.zero		2


	//----- nvinfo : EIATTR_SYSCALL_OFFSETS
	.align		4
        /*0074*/ 	.byte	0x04, 0x46
        /*0076*/ 	.short	(.L_34 - .L_33)


	//   ....[0]....
.L_33:
        /*0078*/ 	.word	0x00001040


	//   ....[1]....
        /*007c*/ 	.word	0x00001170


	//   ....[2]....
        /*0080*/ 	.word	0x00001260


	//   ....[3]....
        /*0084*/ 	.word	0x0000a290


	//   ....[4]....
        /*0088*/ 	.word	0x0000a3c0


	//----- nvinfo : EIATTR_MBARRIER_INSTR_OFFSETS
	.align		4
.L_34:
        /*008c*/ 	.byte	0x04, 0x39
        /*008e*/ 	.short	(.L_36 - .L_35)


	//   ....[0]....
.L_35:
        /*0090*/ 	.word	0x00000230
        /*0094*/ 	.word	0x000000ff
        /*0098*/ 	.word	0x00000000
        /*009c*/ 	.short	0x0100
        /*009e*/ 	.byte	0x08
	.zero		1


	//   ....[1]....
        /*00a0*/ 	.word	0x00000240
        /*00a4*/ 	.word	0x000000ff
        /*00a8*/ 	.word	0x00000010
        /*00ac*/ 	.short	0x0100
        /*00ae*/ 	.byte	0x08
	.zero		1


	//   ....[2]....
        /*00b0*/ 	.word	0x00000250
        /*00b4*/ 	.word	0x000000ff
        /*00b8*/ 	.word	0x00000008
        /*00bc*/ 	.short	0x0100
        /*00be*/ 	.byte	0x08
	.zero		1


	//   ....[3]....
        /*00c0*/ 	.word	0x00000260
        /*00c4*/ 	.word	0x000000ff
        /*00c8*/ 	.word	0x00000018
        /*00cc*/ 	.short	0x0100
        /*00ce*/ 	.byte	0x08
	.zero		1


	//   ....[4]....
        /*00d0*/ 	.word	0x000004f0
        /*00d4*/ 	.word	0x000000ff
        /*00d8*/ 	.word	0x00000030
        /*00dc*/ 	.short	0x0100
        /*00de*/ 	.byte	0x06
	.zero		1


	//   ....[5]....
        /*00e0*/ 	.word	0x00000550
        /*00e4*/ 	.word	0x000000ff
        /*00e8*/ 	.word	0x00000038
        /*00ec*/ 	.short	0x0100
        /*00ee*/ 	.byte	0x06
	.zero		1


	//   ....[6]....
        /*00f0*/ 	.word	0x00001320
        /*00f4*/ 	.word	0x00000003
        /*00f8*/ 	.word	0x00000000
        /*00fc*/ 	.short	0x010a
        /*00fe*/ 	.byte	0x3f
	.zero		1


	//   ....[7]....
        /*0100*/ 	.word	0x00001360
        /*0104*/ 	.word	0x00000003
        /*0108*/ 	.word	0x00000000
        /*010c*/ 	.short	0x010a
        /*010e*/ 	.byte	0x3f
	.zero		1


	//   ....[8]....
        /*0110*/ 	.word	0x00001560
        /*0114*/ 	.word	0x00000004
        /*0118*/ 	.word	0x00000000
        /*011c*/ 	.short	0x010a
        /*011e*/ 	.byte	0x3f
	.zero		1


	//   ....[9]....
        /*0120*/ 	.word	0x00001b30
        /*0124*/ 	.word	0x00000004
        /*0128*/ 	.word	0x00000000
        /*012c*/ 	.short	0x010a
        /*012e*/ 	.byte	0x3f
	.zero		1


	//   ....[10]....
        /*0130*/ 	.word	0x00001e50
        /*0134*/ 	.word	0x0000000d
        /*0138*/ 	.word	0x00000000
        /*013c*/ 	.short	0x010a
        /*013e*/ 	.byte	0x3f
	.zero		1


	//   ....[11]....
        /*0140*/ 	.word	0x00001fd0
        /*0144*/ 	.word	0x000000ff
        /*0148*/ 	.word	0x00000000
        /*014c*/ 	.short	0x0101
        /*014e*/ 	.byte	0x06
	.zero		1


	//   ....[12]....
        /*0150*/ 	.word	0x000023d0
        /*0154*/ 	.word	0x0000000d
        /*0158*/ 	.word	0x00000000
        /*015c*/ 	.short	0x010a
        /*015e*/ 	.byte	0x3f
	.zero		1


	//   ....[13]....
        /*0160*/ 	.word	0x00002710
        /*0164*/ 	.word	0x000000ff
        /*0168*/ 	.word	0x00000000
        /*016c*/ 	.short	0x0101
        /*016e*/ 	.byte	0x04
	.zero		1


	//   ....[14]....
        /*0170*/ 	.word	0x00002bd0
        /*0174*/ 	.word	0x000000ff
        /*0178*/ 	.word	0x00000000
        /*017c*/ 	.short	0x0101
        /*017e*/ 	.byte	0x04
	.zero		1


	//   ....[15]....
        /*0180*/ 	.word	0x0000a570
        /*0184*/ 	.word	0x00000004
        /*0188*/ 	.word	0x00000010
        /*018c*/ 	.short	0x010a
        /*018e*/ 	.byte	0x3f
	.zero		1


	//   ....[16]....
        /*0190*/ 	.word	0x0000ad70
        /*0194*/ 	.word	0x00000003
        /*0198*/ 	.word	0x00000038
        /*019c*/ 	.short	0x0101
        /*019e*/ 	.byte	0x3f
	.zero		1


	//   ....[17]....
        /*01a0*/ 	.word	0x0000b470
        /*01a4*/ 	.word	0x00000005
        /*01a8*/ 	.word	0x00000000
        /*01ac*/ 	.short	0x010a
        /*01ae*/ 	.byte	0x3f
	.zero		1


	//   ....[18]....
        /*01b0*/ 	.word	0x0000b4f0
        /*01b4*/ 	.word	0x00000003
        /*01b8*/ 	.word	0x00000000
        /*01bc*/ 	.short	0x010a
        /*01be*/ 	.byte	0x3f
	.zero		1


	//   ....[19]....
        /*01c0*/ 	.word	0x0000b5c0
        /*01c4*/ 	.word	0x00000003
        /*01c8*/ 	.word	0x00000000
        /*01cc*/ 	.short	0x010a
        /*01ce*/ 	.byte	0x3f
	.zero		1


	//   ....[20]....
        /*01d0*/ 	.word	0x0000b610
        /*01d4*/ 	.word	0x00000004
        /*01d8*/ 	.word	0x00000000
        /*01dc*/ 	.short	0x010a
        /*01de*/ 	.byte	0x3f
	.zero		1


	//   ....[21]....
        /*01e0*/ 	.word	0x0000b660
        /*01e4*/ 	.word	0x0000000d
        /*01e8*/ 	.word	0x00000000
        /*01ec*/ 	.short	0x010a
        /*01ee*/ 	.byte	0x3f
	.zero		1


	//   ....[22]....
        /*01f0*/ 	.word	0x0000b730
        /*01f4*/ 	.word	0x00000004
        /*01f8*/ 	.word	0x00000010
        /*01fc*/ 	.short	0x010a
        /*01fe*/ 	.byte	0x3f
	.zero		1


	//   ....[23]....
        /*0200*/ 	.word	0x0000b800
        /*0204*/ 	.word	0x00000005
        /*0208*/ 	.word	0x00000000
        /*020c*/ 	.short	0x010a
        /*020e*/ 	.byte	0x3f
	.zero		1


	//----- nvinfo : EIATTR_NUM_MBARRIERS
	.align		4
.L_36:
        /*0210*/ 	.byte	0x03, 0x38
        /*0212*/ 	.short	0x0006


	//----- nvinfo : EIATTR_EXIT_INSTR_OFFSETS
	.align		4
        /*0214*/ 	.byte	0x04, 0x1c
        /*0216*/ 	.short	(.L_38 - .L_37)


	//   ....[0]....
.L_37:
        /*0218*/ 	.word	0x000005a0


	//   ....[1]....
        /*021c*/ 	.word	0x00000e60


	//   ....[2]....
        /*0220*/ 	.word	0x00009880


	//   ....[3]....
        /*0224*/ 	.word	0x00009ea0


	//   ....[4]....
        /*0228*/ 	.word	0x0000b540


	//----- nvinfo : EIATTR_MAX_THREADS
	.align		4
.L_38:
        /*022c*/ 	.byte	0x04, 0x05
        /*022e*/ 	.short	(.L_40 - .L_39)
.L_39:
        /*0230*/ 	.word	0x00000180
        /*0234*/ 	.word	0x00000001
        /*0238*/ 	.word	0x00000001


	//----- nvinfo : EIATTR_CRS_STACK_SIZE
	.align		4
.L_40:
        /*023c*/ 	.byte	0x04, 0x1e
        /*023e*/ 	.short	(.L_42 - .L_41)
.L_41:
        /*0240*/ 	.word	0x00000000


	//----- nvinfo : EIATTR_CBANK_PARAM_SIZE
	.align		4
.L_42:
        /*0244*/ 	.byte	0x03, 0x19
        /*0246*/ 	.short	0x0470


	//----- nvinfo : EIATTR_PARAM_CBANK
	.align		4
        /*0248*/ 	.byte	0x04, 0x0a
        /*024a*/ 	.short	(.L_44 - .L_43)
	.align		4
.L_43:
        /*024c*/ 	.word	index@(.nv.constant0._ZN7cutlass13device_kernelINS_4gemm6kernel13GemmUniversalIN4cute5tupleIJiiiiEEENS1_10collective13CollectiveMmaINS1_39MainloopSm90TmaGmmaRmemAWarpSpecializedILi2ENS5_IJNS4_1CILi1EEESB_SB_EEENS1_35KernelTmaWarpSpecializedCooperativeEEENS5_IJNSA_ILi128EEENSA_ILi256EEENSA_ILi64EEEEEEfNS5_IJlSB_lEEEfNS5_IJSB_llEEENS4_8TiledMMAINS4_8MMA_AtomIJNS4_4SM904GMMA30MMA_64x256x8_F32TF32TF32_RS_TNILNSO_7ScaleInE1ELSQ_1EEEEEENS4_6LayoutINS5_IJNSA_ILi2EEESB_SB_EEENS5_IJSB_NSA_ILi0EEESW_EEEEENS5_IJNS4_10UnderscoreESZ_SZ_EEEEENS4_13SM90_TMA_LOADENS4_14ComposedLayoutINS4_7SwizzleILi3ELi4ELi3EEENS4_18smem_ptr_flag_bitsILi32EEENST_INS5_IJNSA_ILi8EEENSA_ILi32EEEEEENS5_IJS19_SB_EEEEEEEvNS4_8identityES12_NS13_INS14_ILi1ELi4ELi3EEES17_NST_INS5_IJS18_S18_EEENS5_IJSB_S18_EEEEEEENS4_9Copy_AtomIJNS4_39AutoVectorizingCopyWithAssumedAlignmentILi128EEEfEEES1E_EENS_8epilogue10collective6detail29Sm90TmaWarpSpecializedAdapterINS1Q_15DefaultEpilogueIfSJ_SJ_NS1P_6thread17LinearCombinationIfLi1EffLNS1U_9ScaleType4KindE0ELNS_15FloatRoundStyleE2EfEENS1_15EpilogueDefaultEEEEEvvEEEEvNT_6ParamsE)
        /*0250*/ 	.short	0x0210
        /*0252*/ 	.short	0x0470


	//----- nvinfo : EIATTR_SW_WAR
	.align		4
.L_44:
        /*0254*/ 	.byte	0x04, 0x36
        /*0256*/ 	.short	(.L_46 - .L_45)
.L_45:
        /*0258*/ 	.word	0x00000008
.L_46:


//--------------------- .nv.callgraph             --------------------------
	.section	.nv.callgraph,"",@"SHT_CUDA_CALLGRAPH"
	.align	4
	.sectionentsize	8
	.align		4
        /*0000*/ 	.word	0x00000000
	.align		4
        /*0004*/ 	.word	0xffffffff
	.align		4
        /*0008*/ 	.word	index@(_ZN7cutlass13device_kernelINS_4gemm6kernel13GemmUniversalIN4cute5tupleIJiiiiEEENS1_10collective13CollectiveMmaINS1_39MainloopSm90TmaGmmaRmemAWarpSpecializedILi2ENS5_IJNS4_1CILi1EEESB_SB_EEENS1_35KernelTmaWarpSpecializedCooperativeEEENS5_IJNSA_ILi128EEENSA_ILi256EEENSA_ILi64EEEEEEfNS5_IJlSB_lEEEfNS5_IJSB_llEEENS4_8TiledMMAINS4_8MMA_AtomIJNS4_4SM904GMMA30MMA_64x256x8_F32TF32TF32_RS_TNILNSO_7ScaleInE1ELSQ_1EEEEEENS4_6LayoutINS5_IJNSA_ILi2EEESB_SB_EEENS5_IJSB_NSA_ILi0EEESW_EEEEENS5_IJNS4_10UnderscoreESZ_SZ_EEEEENS4_13SM90_TMA_LOADENS4_14ComposedLayoutINS4_7SwizzleILi3ELi4ELi3EEENS4_18smem_ptr_flag_bitsILi32EEENST_INS5_IJNSA_ILi8EEENSA_ILi32EEEEEENS5_IJS19_SB_EEEEEEEvNS4_8identityES12_NS13_INS14_ILi1ELi4ELi3EEES17_NST_INS5_IJS18_S18_EEENS5_IJSB_S18_EEEEEEENS4_9Copy_AtomIJNS4_39AutoVectorizingCopyWithAssumedAlignmentILi128EEEfEEES1E_EENS_8epilogue10collective6detail29Sm90TmaWarpSpecializedAdapterINS1Q_15DefaultEpilogueIfSJ_SJ_NS1P_6thread17LinearCombinationIfLi1EffLNS1U_9ScaleType4KindE0ELNS_15FloatRoundStyleE2EfEENS1_15EpilogueDefaultEEEEEvvEEEEvNT_6ParamsE)
	.align		4
        /*000c*/ 	.word	index@(__assertfail)
	.align		4
        /*0010*/ 	.word	0x00000000
	.align		4
        /*0014*/ 	.word	0xfffffffe
	.align		4
        /*0018*/ 	.word	0x00000000
	.align		4
        /*001c*/ 	.word	0xfffffffd
	.align		4
        /*0020*/ 	.word	0x00000000
	.align		4
        /*0024*/ 	.word	0xfffffffc


//--------------------- .nv.constant4             --------------------------
	.section	.nv.constant4,"a",@progbits
	.align	8
	.align		8
.nv.constant4:
        /*0000*/ 	.dword	__assertfail
	.align		8
        /*0008*/ 	.dword	__unnamed_1
	.align		8
        /*0010*/ 	.dword	__unnamed_2
	.align		8
        /*0018*/ 	.dword	_ZN40_INTERNAL_51d2ff22_4_k_cu_9d770fd3_389304cuda3std3__45__cpo5beginE
	.align		8
        /*0020*/ 	.dword	_ZN40_INTERNAL_51d2ff22_4_k_cu_9d770fd3_389304cuda3std3__45__cpo3endE
	.align		8
        /*0028*/ 	.dword	_ZN40_INTERNAL_51d2ff22_4_k_cu_9d770fd3_389304cuda3std3__45__cpo6cbeginE
	.align		8
        /*0030*/ 	.dword	_ZN40_INTERNAL_51d2ff22_4_k_cu_9d770fd3_389304cuda3std3__45__cpo4cendE
	.align		8
        /*0038*/ 	.dword	_ZN40_INTERNAL_51d2ff22_4_k_cu_9d770fd3_389304cuda3std3__442_GLOBAL__N__51d2ff22_4_k_cu_9d770fd3_389306ignoreE
	.align		8
        /*0040*/ 	.dword	_ZN40_INTERNAL_51d2ff22_4_k_cu_9d770fd3_389304cuda3std3__419piecewise_constructE
	.align		8
        /*0048*/ 	.dword	_ZN40_INTERNAL_51d2ff22_4_k_cu_9d770fd3_389304cuda3std3__48in_placeE
	.align		8
        /*0050*/ 	.dword	_ZN40_INTERNAL_51d2ff22_4_k_cu_9d770fd3_389304cuda3std6ranges3__45__cpo4swapE
	.align		8
        /*0058*/ 	.dword	_ZN40_INTERNAL_51d2ff22_4_k_cu_9d770fd3_389304cuda3std6ranges3__45__cpo9iter_moveE
	.align		8
        /*0060*/ 	.dword	_ZN40_INTERNAL_51d2ff22_4_k_cu_9d770fd3_389304cute7productE
	.align		8
        /*0068*/ 	.dword	_ZN40_INTERNAL_51d2ff22_4_k_cu_9d770fd3_389304cute1_E
	.align		8
        /*0070*/ 	.dword	$str$24
	.align		8
        /*0078*/ 	.dword	$str$25


//--------------------- .text._ZN7cutlass13device_kernelINS_4gemm6kernel13GemmUniversalIN4cute5tupleIJiiiiEEENS1_10collective13CollectiveMmaINS1_39MainloopSm90TmaGmmaRmemAWarpSpecializedILi2ENS5_IJNS4_1CILi1EEESB_SB_EEENS1_35KernelTmaWarpSpecializedCooperativeEEENS5_IJNSA_ILi128EEENSA_ILi256EEENSA_ILi64EEEEEEfNS5_IJlSB_lEEEfNS5_IJSB_llEEENS4_8TiledMMAINS4_8MMA_AtomIJNS4_4SM904GMMA30MMA_64x256x8_F32TF32TF32_RS_TNILNSO_7ScaleInE1ELSQ_1EEEEEENS4_6LayoutINS5_IJNSA_ILi2EEESB_SB_EEENS5_IJSB_NSA_ILi0EEESW_EEEEENS5_IJNS4_10UnderscoreESZ_SZ_EEEEENS4_13SM90_TMA_LOADENS4_14ComposedLayoutINS4_7SwizzleILi3ELi4ELi3EEENS4_18smem_ptr_flag_bitsILi32EEENST_INS5_IJNSA_ILi8EEENSA_ILi32EEEEEENS5_IJS19_SB_EEEEEEEvNS4_8identityES12_NS13_INS14_ILi1ELi4ELi3EEES17_NST_INS5_IJS18_S18_EEENS5_IJSB_S18_EEEEEEENS4_9Copy_AtomIJNS4_39AutoVectorizingCopyWithAssumedAlignmentILi128EEEfEEES1E_EENS_8epilogue10collective6detail29Sm90TmaWarpSpecializedAdapterINS1Q_15DefaultEpilogueIfSJ_SJ_NS1P_6thread17LinearCombinationIfLi1EffLNS1U_9ScaleType4KindE0ELNS_15FloatRoundStyleE2EfEENS1_15EpilogueDefaultEEEEEvvEEEEvNT_6ParamsE --------------------------
	.section	.text._ZN7cutlass13device_kernelINS_4gemm6kernel13GemmUniversalIN4cute5tupleIJiiiiEEENS1_10collective13CollectiveMmaINS1_39MainloopSm90TmaGmmaRmemAWarpSpecializedILi2ENS5_IJNS4_1CILi1EEESB_SB_EEENS1_35KernelTmaWarpSpecializedCooperativeEEENS5_IJNSA_ILi128EEENSA_ILi256EEENSA_ILi64EEEEEEfNS5_IJlSB_lEEEfNS5_IJSB_llEEENS4_8TiledMMAINS4_8MMA_AtomIJNS4_4SM904GMMA30MMA_64x256x8_F32TF32TF32_RS_TNILNSO_7ScaleInE1ELSQ_1EEEEEENS4_6LayoutINS5_IJNSA_ILi2EEESB_SB_EEENS5_IJSB_NSA_ILi0EEESW_EEEEENS5_IJNS4_10UnderscoreESZ_SZ_EEEEENS4_13SM90_TMA_LOADENS4_14ComposedLayoutINS4_7SwizzleILi3ELi4ELi3EEENS4_18smem_ptr_flag_bitsILi32EEENST_INS5_IJNSA_ILi8EEENSA_ILi32EEEEEENS5_IJS19_SB_EEEEEEEvNS4_8identityES12_NS13_INS14_ILi1ELi4ELi3EEES17_NST_INS5_IJS18_S18_EEENS5_IJSB_S18_EEEEEEENS4_9Copy_AtomIJNS4_39AutoVectorizingCopyWithAssumedAlignmentILi128EEEfEEES1E_EENS_8epilogue10collective6detail29Sm90TmaWarpSpecializedAdapterINS1Q_15DefaultEpilogueIfSJ_SJ_NS1P_6thread17LinearCombinationIfLi1EffLNS1U_9ScaleType4KindE0ELNS_15FloatRoundStyleE2EfEENS1_15EpilogueDefaultEEEEEvvEEEEvNT_6ParamsE,"ax",@progbits
	.align	128
.text._ZN7cutlass13device_kernelINS_4gemm6kernel13GemmUniversalIN4cute5tupleIJiiiiEEENS1_10collective13CollectiveMmaINS1_39MainloopSm90TmaGmmaRmemAWarpSpecializedILi2ENS5_IJNS4_1CILi1EEESB_SB_EEENS1_35KernelTmaWarpSpecializedCooperativeEEENS5_IJNSA_ILi128EEENSA_ILi256EEENSA_ILi64EEEEEEfNS5_IJlSB_lEEEfNS5_IJSB_llEEENS4_8TiledMMAINS4_8MMA_AtomIJNS4_4SM904GMMA30MMA_64x256x8_F32TF32TF32_RS_TNILNSO_7ScaleInE1ELSQ_1EEEEEENS4_6LayoutINS5_IJNSA_ILi2EEESB_SB_EEENS5_IJSB_NSA_ILi0EEESW_EEEEENS5_IJNS4_10UnderscoreESZ_SZ_EEEEENS4_13SM90_TMA_LOADENS4_14ComposedLayoutINS4_7SwizzleILi3ELi4ELi3EEENS4_18smem_ptr_flag_bitsILi32EEENST_INS5_IJNSA_ILi8EEENSA_ILi32EEEEEENS5_IJS19_SB_EEEEEEEvNS4_8identityES12_NS13_INS14_ILi1ELi4ELi3EEES17_NST_INS5_IJS18_S18_EEENS5_IJSB_S18_EEEEEEENS4_9Copy_AtomIJNS4_39AutoVectorizingCopyWithAssumedAlignmentILi128EEEfEEES1E_EENS_8epilogue10collective6detail29Sm90TmaWarpSpecializedAdapterINS1Q_15DefaultEpilogueIfSJ_SJ_NS1P_6thread17LinearCombinationIfLi1EffLNS1U_9ScaleType4KindE0ELNS_15FloatRoundStyleE2EfEENS1_15EpilogueDefaultEEEEEvvEEEEvNT_6ParamsE:
        .type           _ZN7cutlass13device_kernelINS_4gemm6kernel13GemmUniversalIN4cute5tupleIJiiiiEEENS1_10collective13CollectiveMmaINS1_39MainloopSm90TmaGmmaRmemAWarpSpecializedILi2ENS5_IJNS4_1CILi1EEESB_SB_EEENS1_35KernelTmaWarpSpecializedCooperativeEEENS5_IJNSA_ILi128EEENSA_ILi256EEENSA_ILi64EEEEEEfNS5_IJlSB_lEEEfNS5_IJSB_llEEENS4_8TiledMMAINS4_8MMA_AtomIJNS4_4SM904GMMA30MMA_64x256x8_F32TF32TF32_RS_TNILNSO_7ScaleInE1ELSQ_1EEEEEENS4_6LayoutINS5_IJNSA_ILi2EEESB_SB_EEENS5_IJSB_NSA_ILi0EEESW_EEEEENS5_IJNS4_10UnderscoreESZ_SZ_EEEEENS4_13SM90_TMA_LOADENS4_14ComposedLayoutINS4_7SwizzleILi3ELi4ELi3EEENS4_18smem_ptr_flag_bitsILi32EEENST_INS5_IJNSA_ILi8EEENSA_ILi32EEEEEENS5_IJS19_SB_EEEEEEEvNS4_8identityES12_NS13_INS14_ILi1ELi4ELi3EEES17_NST_INS5_IJS18_S18_EEENS5_IJSB_S18_EEEEEEENS4_9Copy_AtomIJNS4_39AutoVectorizingCopyWithAssumedAlignmentILi128EEEfEEES1E_EENS_8epilogue10collective6detail29Sm90TmaWarpSpecializedAdapterINS1Q_15DefaultEpilogueIfSJ_SJ_NS1P_6thread17LinearCombinationIfLi1EffLNS1U_9ScaleType4KindE0ELNS_15FloatRoundStyleE2EfEENS1_15EpilogueDefaultEEEEEvvEEEEvNT_6ParamsE,@function
        .size           _ZN7cutlass13device_kernelINS_4gemm6kernel13GemmUniversalIN4cute5tupleIJiiiiEEENS1_10collective13CollectiveMmaINS1_39MainloopSm90TmaGmmaRmemAWarpSpecializedILi2ENS5_IJNS4_1CILi1EEESB_SB_EEENS1_35KernelTmaWarpSpecializedCooperativeEEENS5_IJNSA_ILi128EEENSA_ILi256EEENSA_ILi64EEEEEEfNS5_IJlSB_lEEEfNS5_IJSB_llEEENS4_8TiledMMAINS4_8MMA_AtomIJNS4_4SM904GMMA30MMA_64x256x8_F32TF32TF32_RS_TNILNSO_7ScaleInE1ELSQ_1EEEEEENS4_6LayoutINS5_IJNSA_ILi2EEESB_SB_EEENS5_IJSB_NSA_ILi0EEESW_EEEEENS5_IJNS4_10UnderscoreESZ_SZ_EEEEENS4_13SM90_TMA_LOADENS4_14ComposedLayoutINS4_7SwizzleILi3ELi4ELi3EEENS4_18smem_ptr_flag_bitsILi32EEENST_INS5_IJNSA_ILi8EEENSA_ILi32EEEEEENS5_IJS19_SB_EEEEEEEvNS4_8identityES12_NS13_INS14_ILi1ELi4ELi3EEES17_NST_INS5_IJS18_S18_EEENS5_IJSB_S18_EEEEEEENS4_9Copy_AtomIJNS4_39AutoVectorizingCopyWithAssumedAlignmentILi128EEEfEEES1E_EENS_8epilogue10collective6detail29Sm90TmaWarpSpecializedAdapterINS1Q_15DefaultEpilogueIfSJ_SJ_NS1P_6thread17LinearCombinationIfLi1EffLNS1U_9ScaleType4KindE0ELNS_15FloatRoundStyleE2EfEENS1_15EpilogueDefaultEEEEEvvEEEEvNT_6ParamsE,(.L_x_333 - _ZN7cutlass13device_kernelINS_4gemm6kernel13GemmUniversalIN4cute5tupleIJiiiiEEENS1_10collective13CollectiveMmaINS1_39MainloopSm90TmaGmmaRmemAWarpSpecializedILi2ENS5_IJNS4_1CILi1EEESB_SB_EEENS1_35KernelTmaWarpSpecializedCooperativeEEENS5_IJNSA_ILi128EEENSA_ILi256EEENSA_ILi64EEEEEEfNS5_IJlSB_lEEEfNS5_IJSB_llEEENS4_8TiledMMAINS4_8MMA_AtomIJNS4_4SM904GMMA30MMA_64x256x8_F32TF32TF32_RS_TNILNSO_7ScaleInE1ELSQ_1EEEEEENS4_6LayoutINS5_IJNSA_ILi2EEESB_SB_EEENS5_IJSB_NSA_ILi0EEESW_EEEEENS5_IJNS4_10UnderscoreESZ_SZ_EEEEENS4_13SM90_TMA_LOADENS4_14ComposedLayoutINS4_7SwizzleILi3ELi4ELi3EEENS4_18smem_ptr_flag_bitsILi32EEENST_INS5_IJNSA_ILi8EEENSA_ILi32EEEEEENS5_IJS19_SB_EEEEEEEvNS4_8identityES12_NS13_INS14_ILi1ELi4ELi3EEES17_NST_INS5_IJS18_S18_EEENS5_IJSB_S18_EEEEEEENS4_9Copy_AtomIJNS4_39AutoVectorizingCopyWithAssumedAlignmentILi128EEEfEEES1E_EENS_8epilogue10collective6detail29Sm90TmaWarpSpecializedAdapterINS1Q_15DefaultEpilogueIfSJ_SJ_NS1P_6thread17LinearCombinationIfLi1EffLNS1U_9ScaleType4KindE0ELNS_15FloatRoundStyleE2EfEENS1_15EpilogueDefaultEEEEEvvEEEEvNT_6ParamsE)
        .other          _ZN7cutlass13device_kernelINS_4gemm6kernel13GemmUniversalIN4cute5tupleIJiiiiEEENS1_10collective13CollectiveMmaINS1_39MainloopSm90TmaGmmaRmemAWarpSpecializedILi2ENS5_IJNS4_1CILi1EEESB_SB_EEENS1_35KernelTmaWarpSpecializedCooperativeEEENS5_IJNSA_ILi128EEENSA_ILi256EEENSA_ILi64EEEEEEfNS5_IJlSB_lEEEfNS5_IJSB_llEEENS4_8TiledMMAINS4_8MMA_AtomIJNS4_4SM904GMMA30MMA_64x256x8_F32TF32TF32_RS_TNILNSO_7ScaleInE1ELSQ_1EEEEEENS4_6LayoutINS5_IJNSA_ILi2EEESB_SB_EEENS5_IJSB_NSA_ILi0EEESW_EEEEENS5_IJNS4_10UnderscoreESZ_SZ_EEEEENS4_13SM90_TMA_LOADENS4_14ComposedLayoutINS4_7SwizzleILi3ELi4ELi3EEENS4_18smem_ptr_flag_bitsILi32EEENST_INS5_IJNSA_ILi8EEENSA_ILi32EEEEEENS5_IJS19_SB_EEEEEEEvNS4_8identityES12_NS13_INS14_ILi1ELi4ELi3EEES17_NST_INS5_IJS18_S18_EEENS5_IJSB_S18_EEEEEEENS4_9Copy_AtomIJNS4_39AutoVectorizingCopyWithAssumedAlignmentILi128EEEfEEES1E_EENS_8epilogue10collective6detail29Sm90TmaWarpSpecializedAdapterINS1Q_15DefaultEpilogueIfSJ_SJ_NS1P_6thread17LinearCombinationIfLi1EffLNS1U_9ScaleType4KindE0ELNS_15FloatRoundStyleE2EfEENS1_15EpilogueDefaultEEEEEvvEEEEvNT_6ParamsE,@"STO_CUDA_ENTRY STV_DEFAULT"
_ZN7cutlass13device_kernelINS_4gemm6kernel13GemmUniversalIN4cute5tupleIJiiiiEEENS1_10collective13CollectiveMmaINS1_39MainloopSm90TmaGmmaRmemAWarpSpecializedILi2ENS5_IJNS4_1CILi1EEESB_SB_EEENS1_35KernelTmaWarpSpecializedCooperativeEEENS5_IJNSA_ILi128EEENSA_ILi256EEENSA_ILi64EEEEEEfNS5_IJlSB_lEEEfNS5_IJSB_llEEENS4_8TiledMMAINS4_8MMA_AtomIJNS4_4SM904GMMA30MMA_64x256x8_F32TF32TF32_RS_TNILNSO_7ScaleInE1ELSQ_1EEEEEENS4_6LayoutINS5_IJNSA_ILi2EEESB_SB_EEENS5_IJSB_NSA_ILi0EEESW_EEEEENS5_IJNS4_10UnderscoreESZ_SZ_EEEEENS4_13SM90_TMA_LOADENS4_14ComposedLayoutINS4_7SwizzleILi3ELi4ELi3EEENS4_18smem_ptr_flag_bitsILi32EEENST_INS5_IJNSA_ILi8EEENSA_ILi32EEEEEENS5_IJS19_SB_EEEEEEEvNS4_8identityES12_NS13_INS14_ILi1ELi4ELi3EEES17_NST_INS5_IJS18_S18_EEENS5_IJSB_S18_EEEEEEENS4_9Copy_AtomIJNS4_39AutoVectorizingCopyWithAssumedAlignmentILi128EEEfEEES1E_EENS_8epilogue10collective6detail29Sm90TmaWarpSpecializedAdapterINS1Q_15DefaultEpilogueIfSJ_SJ_NS1P_6thread17LinearCombinationIfLi1EffLNS1U_9ScaleType4KindE0ELNS_15FloatRoundStyleE2EfEENS1_15EpilogueDefaultEEEEEvvEEEEvNT_6ParamsE:
[----:B------:R-:W0:Y:S01]  /*0000*/  LDC R1, c[0x0][0x28] ;  /* 0x00000a00ff017b82 */ /* 0x000e220000000800 */
[----:B------:R-:W1:Y:S01]  /*0010*/  S2R R18, SR_TID.X ;  /* 0x0000000000127919 */ /* 0x000e620000002100 */
[----:B------:R-:W-:Y:S01]  /*0020*/  ELECT P0, URZ, PT ;  /* 0x00000000003f782f */ /* 0x000fe20003800000 */
[----:B------:R-:W-:Y:S01]  /*0030*/  BSSY B0, `(.L_x_0) ;  /* 0x000000f000007945 */ /* 0x000fe20003800000 */
[--C-:B-1----:R-:W-:Y:S02]  /*0040*/  SHF.R.U32.HI R0, RZ, 0x5, R18.reuse ;  /* 0x00000005ff007819 */ /* 0x102fe40000011612 */
[----:B------:R-:W-:-:S03]  /*0050*/  SHF.R.U32.HI R155, RZ, 0x7, R18 ;  /* 0x00000007ff9b7819 */ /* 0x000fc60000011612 */
[----:B------:R-:W1:Y:S04]  /*0060*/  SHFL.IDX PT, R5, R0, RZ, 0x1f ;  /* 0x00001fff00057589 */ /* 0x000e6800000e0000 */
[----:B------:R2:W3:Y:S01]  /*0070*/  SHFL.IDX PT, R8, R155, RZ, 0x1f ;  /* 0x00001fff9b087589 */ /* 0x0004e200000e0000 */
[----:B-1----:R-:W-:-:S13]  /*0080*/  ISETP.NE.OR P0, PT, R5, RZ, !P0 ;  /* 0x000000ff0500720c */ /* 0x002fda0004705670 */
[----:B0-23--:R-:W-:Y:S05]  /*0090*/  @P0 BRA `(.L_x_1) ;  /* 0x0000000000200947 */ /* 0x00dfea0003800000 */
[----:B------:R-:W-:Y:S02]  /*00a0*/  ULDC.64 UR4, c[0x0][0x198] ;  /* 0x0000660000047ab9 */ /* 0x000fe40000000a00 */
[----:B------:R-:W-:Y:S02]  /*00b0*/  UIADD3 UR6, UP0, UR4, 0xf0, URZ ;  /* 0x000000f004067890 */ /* 0x000fe4000ff1e03f */
[----:B------:R-:W-:Y:S02]  /*00c0*/  UIADD3 UR4, UP1, UR4, 0x1f0, URZ ;  /* 0x000001f004047890 */ /* 0x000fe4000ff3e03f */
[----:B------:R-:W-:Y:S02]  /*00d0*/  UIADD3.X UR7, URZ, UR5, URZ, UP0, !UPT ;  /* 0x000000053f077290 */ /* 0x000fe400087fe43f */
[----:B------:R-:W-:-:S07]  /*00e0*/  UIADD3.X UR5, URZ, UR5, URZ, UP1, !UPT ;  /* 0x000000053f057290 */ /* 0x000fce0008ffe43f */
[----:B------:R0:W-:Y:S02]  /*00f0*/  UTMACCTL.PF [UR6] ;  /* 0x00000000060079b9 */ /* 0x0001e40008040000 */
[----:B------:R0:W-:Y:S02]  /*0100*/  UTMACCTL.PF [UR4] ;  /* 0x00000000040079b9 */ /* 0x0001e40008040000 */
[----:B0-----:R-:W-:Y:S01]  /*0110*/  NOP ;  /* 0x0000000000007918 */ /* 0x001fe20000000000 */
.L_x_1:
[----:B------:R-:W-:Y:S05]  /*0120*/  BSYNC B0 ;  /* 0x0000000000007941 */ /* 0x000fea0003800000 */
.L_x_0:
[----:B------:R-:W0:Y:S02]  /*0130*/  SHFL.IDX PT, R2, R0, RZ, 0x1f ;  /* 0x00001fff00027589 */ /* 0x000e2400000e0000 */
[----:B0-----:R-:W-:-:S13]  /*0140*/  ISETP.NE.AND P0, PT, R2, RZ, PT ;  /* 0x000000ff0200720c */ /* 0x001fda0003f05270 */
[----:B------:R-:W-:Y:S05]  /*0150*/  @P0 BRA `(.L_x_2) ;  /* 0x0000000000480947 */ /* 0x000fea0003800000 */
[----:B------:R-:W0:Y:S01]  /*0160*/  S2UR UR8, SR_CgaCtaId ;  /* 0x00000000000879c3 */ /* 0x000e220000008800 */
[----:B------:R-:W-:Y:S01]  /*0170*/  UMOV UR4, 0x400 ;  /* 0x0000040000047882 */ /* 0x000fe20000000000 */
[----:B------:R-:W-:Y:S01]  /*0180*/  UMOV UR5, 0x1 ;  /* 0x0000000100057882 */ /* 0x000fe20000000000 */
[----:B------:R-:W-:Y:S01]  /*0190*/  UMOV UR6, 0x100 ;  /* 0x0000010000067882 */ /* 0x000fe20000000000 */
[----:B------:R-:W-:Y:S01]  /*01a0*/  ELECT P0, URZ, PT ;  /* 0x00000000003f782f */ /* 0x000fe20003800000 */
[----:B------:R-:W-:-:S04]  /*01b0*/  UIADD3 UR6, -UR6, 0x100000, URZ ;  /* 0x0010000006067890 */ /* 0x000fc8000fffe13f */
[----:B------:R-:W-:Y:S02]  /*01c0*/  USHF.L.U32 UR7, UR6, 0xb, URZ ;  /* 0x0000000b06077899 */ /* 0x000fe4000800063f */
[----:B------:R-:W-:Y:S02]  /*01d0*/  USHF.L.U32 UR6, UR6, 0x1, URZ ;  /* 0x0000000106067899 */ /* 0x000fe4000800063f */
[----:B0-----:R-:W-:Y:S02]  /*01e0*/  ULEA UR8, UR8, UR4, 0x18 ;  /* 0x0000000408087291 */ /* 0x001fe4000f8ec03f */
[----:B------:R-:W-:-:S04]  /*01f0*/  UIADD3 UR4, -UR5, 0x100000, URZ ;  /* 0x0010000005047890 */ /* 0x000fc8000fffe13f */
[----:B------:R-:W-:Y:S02]  /*0200*/  USHF.L.U32 UR5, UR4, 0xb, URZ ;  /* 0x0000000b04057899 */ /* 0x000fe4000800063f */
[----:B------:R-:W-:Y:S01]  /*0210*/  USHF.L.U32 UR4, UR4, 0x1, URZ ;  /* 0x0000000104047899 */ /* 0x000fe2000800063f */
[----:B------:R-:W0:Y:S11]  /*0220*/  FENCE.VIEW.ASYNC.S ;  /* 0x00000000000073c6 */ /* 0x000e360000000000 */
[----:B0-----:R0:W1:Y:S01]  /*0230*/  SYNCS.EXCH.64 URZ, [UR8], UR4 ;  /* 0x00000004083f75b2 */ /* 0x0010620008000100 */
[----:B------:R0:W2:Y:S01]  /*0240*/  SYNCS.EXCH.64 URZ, [UR8+0x10], UR6 ;  /* 0x00001006083f75b2 */ /* 0x0000a20008000100 */
[----:B------:R0:W3:Y:S01]  /*0250*/  SYNCS.EXCH.64 URZ, [UR8+0x8], UR4 ;  /* 0x00000804083f75b2 */ /* 0x0000e20008000100 */
[----:B------:R0:W4:Y:S01]  /*0260*/  SYNCS.EXCH.64 URZ, [UR8+0x18], UR6 ;  /* 0x00001806083f75b2 */ /* 0x0001220008000100 */
[----:B------:R-:W-:Y:S01]  /*0270*/  NOP ;  /* 0x0000000000007918 */ /* 0x000fe20000000000 */
.L_x_2:
[----:B------:R-:W5:Y:S01]  /*0280*/  SHFL.IDX PT, R0, R0, RZ, 0x1f ;  /* 0x00001fff00007589 */ /* 0x000f6200000e0000 */
[----:B------:R-:W-:Y:S01]  /*0290*/  ELECT P0, URZ, PT ;  /* 0x00000000003f782f */ /* 0x000fe20003800000 */
[----:B------:R-:W1:Y:S01]  /*02a0*/  LDC R2, c[0x0][0x65c] ;  /* 0x00019700ff027b82 */ /* 0x000e620000000800 */
[----:B------:R-:W-:Y:S01]  /*02b0*/  SHF.R.S32.HI R6, RZ, 0x1f, R5 ;  /* 0x0000001fff067819 */ /* 0x000fe20000011405 */
[----:B------:R-:W2:Y:S01]  /*02c0*/  S2R R3, SR_CTAID.Y ;  /* 0x0000000000037919 */ /* 0x000ea20000002600 */
[----:B0-----:R-:W-:Y:S01]  /*02d0*/  UMOV UR4, 0x20 ;  /* 0x0000002000047882 */ /* 0x001fe20000000000 */
[----:B------:R-:W-:Y:S01]  /*02e0*/  ISETP.NE.AND P2, PT, R8, RZ, PT ;  /* 0x000000ff0800720c */ /* 0x000fe20003f45270 */
[----:B------:R-:W-:Y:S01]  /*02f0*/  NOP ;  /* 0x0000000000007918 */ /* 0x000fe20000000000 */
[----:B------:R-:W0:Y:S01]  /*0300*/  S2R R4, SR_CTAID.X ;  /* 0x0000000000047919 */ /* 0x000e220000002500 */
[----:B------:R-:W-:Y:S01]  /*0310*/  LEA.HI R6, R6, R5, RZ, 0x2 ;  /* 0x0000000506067211 */ /* 0x000fe200078f10ff */
[----:B------:R-:W-:Y:S01]  /*0320*/  NOP ;  /* 0x0000000000007918 */ /* 0x000fe20000000000 */
[----:B-----5:R-:W-:-:S02]  /*0330*/  ISETP.NE.OR P0, PT, R0, RZ, !P0 ;  /* 0x000000ff0000720c */ /* 0x020fc40004705670 */
[----:B-1----:R-:W-:-:S04]  /*0340*/  ISETP.NE.AND P3, PT, R2, 0x1, PT ;  /* 0x000000010200780c */ /* 0x002fc80003f65270 */
[----:B------:R-:W-:Y:S02]  /*0350*/  P2R R0, PR, RZ, 0x8 ;  /* 0x00000008ff007803 */ /* 0x000fe40000000000 */
[----:B------:R-:W-:-:S05]  /*0360*/  LOP3.LUT R0, R6, 0xfffffffc, RZ, 0xc0, !PT ;  /* 0xfffffffc06007812 */ /* 0x000fca00078ec0ff */
[----:B------:R-:W-:Y:S01]  /*0370*/  VOTEU.ALL UP0, P0 ;  /* 0x00000000003f7886 */ /* 0x000fe20000000000 */
[----:B------:R-:W-:Y:S01]  /*0380*/  IMAD.IADD R0, R5, 0x1, -R0 ;  /* 0x0000000105007824 */ /* 0x000fe200078e0a00 */
[----:B------:R-:W0:Y:S01]  /*0390*/  @P3 LDC R17, c[0x0][0x10] ;  /* 0x00000400ff113b82 */ /* 0x000e220000000800 */
[----:B------:R-:W-:Y:S01]  /*03a0*/  VOTEU.ALL UP1, P0 ;  /* 0x00000000003f7886 */ /* 0x000fe20000020000 */
[----:B--2---:R-:W-:Y:S01]  /*03b0*/  @P3 IMAD.MOV.U32 R6, RZ, RZ, R3 ;  /* 0x000000ffff063224 */ /* 0x004fe200078e0003 */
[----:B------:R-:W-:Y:S01]  /*03c0*/  @!UP0 UMOV UR6, 0x400 ;  /* 0x0000040000068882 */ /* 0x000fe20000000000 */
[----:B------:R-:W-:-:S04]  /*03d0*/  @!UP0 UIADD3 UR4, -UR4, 0x100000, URZ ;  /* 0x0010000004048890 */ /* 0x000fc8000fffe13f */
[----:B------:R-:W-:Y:S02]  /*03e0*/  @!UP0 USHF.L.U32 UR5, UR4, 0xb, URZ ;  /* 0x0000000b04058899 */ /* 0x000fe4000800063f */
[----:B------:R-:W-:Y:S01]  /*03f0*/  @!UP0 USHF.L.U32 UR4, UR4, 0x1, URZ ;  /* 0x0000000104048899 */ /* 0x000fe2000800063f */
[----:B------:R-:W-:Y:S02]  /*0400*/  @P3 IMAD.MOV.U32 R7, RZ, RZ, RZ ;  /* 0x000000ffff073224 */ /* 0x000fe400078e00ff */
[----:B------:R-:W-:Y:S01]  /*0410*/  IMAD.MOV.U32 R5, RZ, RZ, RZ ;  /* 0x000000ffff057224 */ /* 0x000fe200078e00ff */
[----:B------:R-:W1:Y:S01]  /*0420*/  @!UP0 S2UR UR7, SR_CgaCtaId ;  /* 0x00000000000789c3 */ /* 0x000e620000008800 */
[----:B------:R-:W-:-:S07]  /*0430*/  @P3 IMAD.MOV.U32 R11, RZ, RZ, RZ ;  /* 0x000000ffff0b3224 */ /* 0x000fce00078e00ff */
[----:B------:R-:W2:Y:S01]  /*0440*/  @!P3 LDC R9, c[0x0][0xc] ;  /* 0x00000300ff09bb82 */ /* 0x000ea20000000800 */
[----:B0-----:R-:W-:-:S04]  /*0450*/  @P3 IMAD.WIDE.U32 R16, R4, R17, R6 ;  /* 0x0000001104103225 */ /* 0x001fc800078e0006 */
[----:B------:R-:W-:Y:S01]  /*0460*/  @P3 IMAD.IADD R17, R17, 0x1, R11 ;  /* 0x0000000111113824 */ /* 0x000fe200078e020b */
[----:B-1----:R-:W-:Y:S01]  /*0470*/  @!UP0 ULEA UR6, UR7, UR6, 0x18 ;  /* 0x0000000607068291 */ /* 0x002fe2000f8ec03f */
[----:B------:R-:W-:Y:S01]  /*0480*/  VOTEU.ALL UP0, P0 ;  /* 0x00000000003f7886 */ /* 0x000fe20000000000 */
[----:B------:R-:W-:-:S04]  /*0490*/  ISETP.NE.AND P0, PT, R0, 0x3, PT ;  /* 0x000000030000780c */ /* 0x000fc80003f05270 */
[----:B------:R-:W-:Y:S01]  /*04a0*/  ISETP.EQ.OR P0, PT, R0, RZ, !P0 ;  /* 0x000000ff0000720c */ /* 0x000fe20004702670 */
[----:B--2---:R-:W-:-:S03]  /*04b0*/  @!P3 IMAD.WIDE.U32 R6, R9, R3, R4 ;  /* 0x000000030906b225 */ /* 0x004fc600078e0004 */
[C---:B------:R-:W-:Y:S01]  /*04c0*/  ISETP.EQ.AND P0, PT, R8.reuse, RZ, P0 ;  /* 0x000000ff0800720c */ /* 0x040fe20000702270 */
[----:B------:R-:W-:Y:S01]  /*04d0*/  VIADD R8, R8, 0xffffffff ;  /* 0xffffffff08087836 */ /* 0x000fe20000000000 */
[----:B------:R-:W0:Y:S02]  /*04e0*/  FENCE.VIEW.ASYNC.S ;  /* 0x00000000000073c6 */ /* 0x000e240000000000 */
[----:B0-----:R0:W3:Y:S01]  /*04f0*/  @!UP0 SYNCS.EXCH.64 URZ, [UR6+0x30], UR4 ;  /* 0x00003004063f85b2 */ /* 0x0010e20008000100 */
[----:B------:R-:W-:Y:S01]  /*0500*/  @!P3 IMAD.MOV.U32 R16, RZ, RZ, R6 ;  /* 0x000000ffff10b224 */ /* 0x000fe200078e0006 */
[----:B------:R-:W-:Y:S01]  /*0510*/  SEL R19, RZ, 0x1, !P0 ;  /* 0x00000001ff137807 */ /* 0x000fe20004000000 */
[----:B------:R-:W-:Y:S01]  /*0520*/  @!P3 IMAD.MOV.U32 R17, RZ, RZ, R7 ;  /* 0x000000ffff11b224 */ /* 0x000fe200078e0007 */
[----:B------:R-:W-:-:S04]  /*0530*/  ISETP.GE.U32.AND P1, PT, R8, 0x2, PT ;  /* 0x000000020800780c */ /* 0x000fc80003f26070 */
[----:B------:R-:W-:Y:S01]  /*0540*/  SEL R19, R19, 0x2, P1 ;  /* 0x0000000213137807 */ /* 0x000fe20000800000 */
[----:B------:R0:W3:Y:S01]  /*0550*/  @!UP1 SYNCS.EXCH.64 URZ, [UR6+0x38], UR4 ;  /* 0x00003804063f95b2 */ /* 0x0000e20008000100 */
[----:B------:R-:W-:Y:S01]  /*0560*/  NOP ;  /* 0x0000000000007918 */ /* 0x000fe20000000000 */
[----:B---34-:R-:W-:Y:S06]  /*0570*/  BAR.SYNC.DEFER_BLOCKING 0x0 ;  /* 0x0000000000007b1d */ /* 0x018fec0000010000 */
[----:B------:R-:W-:Y:S05]  /*0580*/  @!P2 BRA `(.L_x_3) ;  /* 0x0000009000c0a947 */ /* 0x000fea0003800000 */
[----:B------:R-:W-:-:S13]  /*0590*/  ISETP.GT.U32.AND P0, PT, R8, 0x1, PT ;  /* 0x000000010800780c */ /* 0x000fda0003f04070 */
[----:B0-----:R-:W-:Y:S05]  /*05a0*/  @P0 EXIT ;  /* 0x000000000000094d */ /* 0x001fea0003800000 */
[----:B------:R-:W-:Y:S01]  /*05b0*/  ULDC.64 UR4, c[0x0][0x650] ;  /* 0x0001940000047ab9 */ /* 0x000fe20000000a00 */
[----:B------:R-:W-:Y:S01]  /*05c0*/  PRMT R0, RZ, 0x7610, R0 ;  /* 0x00007610ff007816 */ /* 0x000fe20000000000 */
[----:B------:R-:W-:Y:S01]  /*05d0*/  IMAD.MOV.U32 R154, RZ, RZ, -0x1 ;  /* 0xffffffffff9a7424 */ /* 0x000fe200078e00ff */
[----:B------:R-:W-:Y:S01]  /*05e0*/  ISETP.GE.U32.AND P0, PT, R16, UR4, PT ;  /* 0x0000000410007c0c */ /* 0x000fe2000bf06070 */
[----:B------:R-:W-:Y:S02]  /*05f0*/  IMAD.MOV.U32 R152, RZ, RZ, -0x1 ;  /* 0xffffffffff987424 */ /* 0x000fe400078e00ff */
[----:B------:R-:W-:Y:S01]  /*0600*/  IMAD.MOV.U32 R153, RZ, RZ, -0x1 ;  /* 0xffffffffff997424 */ /* 0x000fe200078e00ff */
[----:B------:R-:W-:-:S13]  /*0610*/  ISETP.GE.U32.AND.EX P0, PT, R17, UR5, PT, P0 ;  /* 0x0000000511007c0c */ /* 0x000fda000bf06100 */
[----:B------:R-:W-:Y:S05]  /*0620*/  @P0 BRA `(.L_x_4) ;  /* 0x0000000400540947 */ /* 0x000fea0003800000 */
[----:B------:R-:W0:Y:S01]  /*0630*/  LDC.64 R14, c[0x0][0x628] ;  /* 0x00018a00ff0e7b82 */ /* 0x000e220000000a00 */
[----:B------:R-:W-:Y:S02]  /*0640*/  IMAD.MOV.U32 R6, RZ, RZ, R16 ;  /* 0x000000ffff067224 */ /* 0x000fe400078e0010 */
[----:B------:R-:W-:-:S05]  /*0650*/  IMAD.MOV.U32 R7, RZ, RZ, R17 ;  /* 0x000000ffff077224 */ /* 0x000fca00078e0011 */
[----:B------:R-:W1:Y:S08]  /*0660*/  LDC R0, c[0x0][0x630] ;  /* 0x00018c00ff007b82 */ /* 0x000e700000000800 */
[----:B------:R-:W2:Y:S01]  /*0670*/  LDC.64 R20, c[0x0][0x620] ;  /* 0x00018800ff147b82 */ /* 0x000ea20000000a00 */
[----:B0-----:R-:W-:-:S04]  /*0680*/  ISETP.NE.U32.AND P0, PT, R14, RZ, PT ;  /* 0x000000ff0e00720c */ /* 0x001fc80003f05070 */
[----:B------:R-:W-:-:S13]  /*0690*/  ISETP.NE.AND.EX P0, PT, R15, RZ, PT, P0 ;  /* 0x000000ff0f00720c */ /* 0x000fda0003f05300 */
[----:B-12---:R-:W-:Y:S05]  /*06a0*/  @!P0 BRA `(.L_x_5) ;  /* 0x0000000000288947 */ /* 0x006fea0003800000 */
[----:B------:R-:W0:Y:S02]  /*06b0*/  LDC R11, c[0x0][0x634] ;  /* 0x00018d00ff0b7b82 */ /* 0x000e240000000800 */
[----:B0-----:R-:W-:-:S05]  /*06c0*/  IADD3 R11, P0, R16, R11, RZ ;  /* 0x0000000b100b7210 */ /* 0x001fca0007f1e0ff */
[----:B------:R-:W-:-:S04]  /*06d0*/  IMAD.X R13, RZ, RZ, R17, P0 ;  /* 0x000000ffff0d7224 */ /* 0x000fc800000e0611 */
[----:B------:R-:W-:-:S04]  /*06e0*/  IMAD.WIDE.U32 R6, R13, R14, RZ ;  /* 0x0000000e0d067225 */ /* 0x000fc800078e00ff */
[----:B------:R-:W-:-:S04]  /*06f0*/  IMAD.WIDE.U32 R8, P0, R11, R15, R6 ;  /* 0x0000000f0b087225 */ /* 0x000fc80007800006 */
[----:B------:R-:W-:-:S04]  /*0700*/  IMAD.WIDE.U32 R6, R11, R14, RZ ;  /* 0x0000000e0b067225 */ /* 0x000fc800078e00ff */
[----:B------:R-:W-:Y:S01]  /*0710*/  IMAD.X R11, RZ, RZ, RZ, P0 ;  /* 0x000000ffff0b7224 */ /* 0x000fe200000e06ff */
[----:B------:R-:W-:Y:S01]  /*0720*/  IADD3 RZ, P0, R7, R8, RZ ;  /* 0x0000000807ff7210 */ /* 0x000fe20007f1e0ff */
[----:B------:R-:W-:-:S04]  /*0730*/  IMAD.MOV.U32 R10, RZ, RZ, R9 ;  /* 0x000000ffff0a7224 */ /* 0x000fc800078e0009 */
[----:B------:R-:W-:-:S08]  /*0740*/  IMAD.WIDE.U32.X R6, R13, R15, R10, P0 ;  /* 0x0000000f0d067225 */ /* 0x000fd000000e040a */
.L_x_5:
[-CC-:B------:R-:W-:Y:S01]  /*0750*/  SHF.R.U64 R153, R6, R0.reuse, R7.reuse ;  /* 0x0000000006997219 */ /* 0x180fe20000001207 */
[----:B------:R-:W0:Y:S01]  /*0760*/  LDC R10, c[0x0][0x618] ;  /* 0x00018600ff0a7b82 */ /* 0x000e220000000800 */
[----:B------:R-:W-:Y:S01]  /*0770*/  SHF.R.U32.HI R5, RZ, R0, R7 ;  /* 0x00000000ff057219 */ /* 0x000fe20000011607 */
[----:B------:R-:W-:Y:S01]  /*0780*/  ULDC UR4, c[0x0][0x150] ;  /* 0x0000540000047ab9 */ /* 0x000fe20000000800 */
[----:B------:R-:W-:Y:S02]  /*0790*/  IADD3 R9, P0, RZ, -R153, RZ ;  /* 0x80000099ff097210 */ /* 0x000fe40007f1e0ff */
[----:B------:R-:W-:-:S03]  /*07a0*/  I2FP.F32.U32 R0, R4 ;  /* 0x0000000400007245 */ /* 0x000fc60000201000 */
[----:B------:R-:W1:Y:S01]  /*07b0*/  LDC.64 R26, c[0x0][0x640] ;  /* 0x00019000ff1a7b82 */ /* 0x000e620000000a00 */
[----:B------:R-:W-:Y:S02]  /*07c0*/  IMAD.X R11, RZ, RZ, ~R5, P0 ;  /* 0x000000ffff0b7224 */ /* 0x000fe400000e0e05 */
[----:B------:R-:W-:Y:S01]  /*07d0*/  FMUL R0, R0, UR4 ;  /* 0x0000000400007c20 */ /* 0x000fe20008400000 */
[----:B------:R-:W-:Y:S01]  /*07e0*/  IMAD.WIDE.U32 R6, R9, R20, R16 ;  /* 0x0000001409067225 */ /* 0x000fe200078e0010 */
[----:B------:R-:W-:-:S03]  /*07f0*/  ULDC UR4, c[0x0][0x154] ;  /* 0x0000550000047ab9 */ /* 0x000fc60000000800 */
[----:B------:R-:W-:Y:S01]  /*0800*/  IMAD R8, R11, R20, RZ ;  /* 0x000000140b087224 */ /* 0x000fe200078e02ff */
[----:B------:R-:W2:Y:S01]  /*0810*/  LDC R5, c[0x0][0x144] ;  /* 0x00005100ff057b82 */ /* 0x000ea20000000800 */
[----:B------:R-:W3:Y:S02]  /*0820*/  F2I.U32.TRUNC.NTZ R0, R0 ;  /* 0x0000000000007305 */ /* 0x000ee4000020f000 */
[----:B------:R-:W-:-:S04]  /*0830*/  IMAD R9, R9, R21, R8 ;  /* 0x0000001509097224 */ /* 0x000fc800078e0208 */
[----:B------:R-:W-:Y:S01]  /*0840*/  IMAD.IADD R7, R7, 0x1, R9 ;  /* 0x0000000107077824 */ /* 0x000fe200078e0209 */
[----:B------:R-:W4:Y:S01]  /*0850*/  LDC R12, c[0x0][0x608] ;  /* 0x00018200ff0c7b82 */ /* 0x000f220000000800 */
[----:B------:R-:W-:-:S03]  /*0860*/  IMAD.MOV.U32 R9, RZ, RZ, -0x1 ;  /* 0xffffffffff097424 */ /* 0x000fc600078e00ff */
[-CC-:B0-----:R-:W-:Y:S02]  /*0870*/  SHF.R.U64 R20, R6, R10.reuse, R7.reuse ;  /* 0x0000000a06147219 */ /* 0x181fe40000001207 */
[----:B------:R-:W-:Y:S02]  /*0880*/  I2FP.F32.U32 R6, R3 ;  /* 0x0000000300067245 */ /* 0x000fe40000201000 */
[----:B------:R-:W0:Y:S01]  /*0890*/  LDC R24, c[0x0][0x658] ;  /* 0x00019600ff187b82 */ /* 0x000e220000000800 */
[----:B-1----:R-:W-:Y:S01]  /*08a0*/  ISETP.NE.U32.AND P0, PT, R26, RZ, PT ;  /* 0x000000ff1a00720c */ /* 0x002fe20003f05070 */
[----:B---3--:R-:W-:Y:S01]  /*08b0*/  IMAD.MOV R8, RZ, RZ, -R0 ;  /* 0x000000ffff087224 */ /* 0x008fe200078e0a00 */
[----:B------:R-:W-:Y:S01]  /*08c0*/  SHF.R.U32.HI R7, RZ, R10, R7 ;  /* 0x0000000aff077219 */ /* 0x000fe20000011607 */
[----:B------:R-:W-:Y:S01]  /*08d0*/  FMUL R6, R6, UR4 ;  /* 0x0000000406067c20 */ /* 0x000fe20008400000 */
[----:B------:R-:W-:-:S03]  /*08e0*/  ISETP.NE.AND.EX P0, PT, R27, RZ, PT, P0 ;  /* 0x000000ff1b00720c */ /* 0x000fc60003f05300 */
[----:B------:R-:W1:Y:S01]  /*08f0*/  LDC R14, c[0x0][0x148] ;  /* 0x00005200ff0e7b82 */ /* 0x000e620000000800 */
[----:B--2---:R-:W-:-:S07]  /*0900*/  IMAD R0, R5, R8, R4 ;  /* 0x0000000805007224 */ /* 0x004fce00078e0204 */
[----:B------:R-:W2:Y:S01]  /*0910*/  LDC R22, c[0x0][0x600] ;  /* 0x00018000ff167b82 */ /* 0x000ea20000000800 */
[-CC-:B----4-:R-:W-:Y:S02]  /*0920*/  SHF.R.U64 R28, R20, R12.reuse, R7.reuse ;  /* 0x0000000c141c7219 */ /* 0x190fe40000001207 */
[----:B------:R-:W-:Y:S01]  /*0930*/  SHF.R.U32.HI R5, RZ, R12, R7 ;  /* 0x0000000cff057219 */ /* 0x000fe20000011607 */
[----:B------:R-:W-:Y:S01]  /*0940*/  IMAD.MOV.U32 R7, RZ, RZ, 0x1 ;  /* 0x00000001ff077424 */ /* 0x000fe200078e00ff */
[----:B------:R3:W4:Y:S03]  /*0950*/  F2I.U32.TRUNC.NTZ R12, R6 ;  /* 0x00000006000c7305 */ /* 0x000726000020f000 */
[----:B------:R-:W1:Y:S01]  /*0960*/  LDC R15, c[0x0][0x648] ;  /* 0x00019200ff0f7b82 */ /* 0x000e620000000800 */
[-C--:B0-----:R-:W-:Y:S02]  /*0970*/  SHF.L.U32 R4, R9, R24.reuse, RZ ;  /* 0x0000001809047219 */ /* 0x081fe400000006ff */
[----:B------:R-:W-:-:S02]  /*0980*/  SHF.R.U64 R30, R28, R24, R5 ;  /* 0x000000181c1e7219 */ /* 0x000fc40000001205 */
[----:B------:R-:W-:Y:S02]  /*0990*/  LOP3.LUT R11, RZ, R4, RZ, 0x33, !PT ;  /* 0x00000004ff0b7212 */ /* 0x000fe400078e33ff */
[-C--:B------:R-:W-:Y:S01]  /*09a0*/  SHF.R.U32.HI R5, RZ, R24.reuse, R5 ;  /* 0x00000018ff057219 */ /* 0x080fe20000011605 */
[----:B------:R-:W0:Y:S01]  /*09b0*/  LDC R21, c[0x0][0x638] ;  /* 0x00018e00ff157b82 */ /* 0x000e220000000800 */
[----:B------:R-:W-:Y:S01]  /*09c0*/  SHF.L.U32 R10, R7, R24, RZ ;  /* 0x00000018070a7219 */ /* 0x000fe200000006ff */
[----:B------:R-:W-:-:S06]  /*09d0*/  IMAD.MOV.U32 R4, RZ, RZ, R30 ;  /* 0x000000ffff047224 */ /* 0x000fcc00078e001e */
[----:B------:R-:W0:Y:S01]  /*09e0*/  LDC R154, c[0x0][0x610] ;  /* 0x00018400ff9a7b82 */ /* 0x000e220000000800 */
[----:B---34-:R-:W-:Y:S05]  /*09f0*/  @!P0 BRA `(.L_x_6) ;  /* 0x0000000000288947 */ /* 0x018fea0003800000 */
[----:B------:R-:W3:Y:S02]  /*0a00*/  LDC R9, c[0x0][0x64c] ;  /* 0x00019300ff097b82 */ /* 0x000ee40000000800 */
[----:B---3--:R-:W-:-:S05]  /*0a10*/  IADD3 R9, P0, R30, R9, RZ ;  /* 0x000000091e097210 */ /* 0x008fca0007f1e0ff */
        /* <DEDUP_REMOVED lines=8> */
.L_x_6:
[----:B-1----:R-:W-:Y:S01]  /*0aa0*/  SHF.R.U64 R4, R4, R15, R5 ;  /* 0x0000000f04047219 */ /* 0x002fe20000001205 */
[----:B--2---:R-:W-:Y:S01]  /*0ab0*/  VIADD R5, R22, 0xffffffff ;  /* 0xffffffff16057836 */ /* 0x004fe20000000000 */
[----:B------:R-:W-:Y:S01]  /*0ac0*/  LOP3.LUT R11, R28, R11, RZ, 0xc0, !PT ;  /* 0x0000000b1c0b7212 */ /* 0x000fe200078ec0ff */
[----:B------:R-:W-:Y:S02]  /*0ad0*/  IMAD.MOV R12, RZ, RZ, -R12 ;  /* 0x000000ffff0c7224 */ /* 0x000fe400078e0a0c */
[----:B------:R-:W-:Y:S01]  /*0ae0*/  IMAD.MOV R6, RZ, RZ, -R4 ;  /* 0x000000ffff067224 */ /* 0x000fe200078e0a04 */
[----:B------:R-:W-:Y:S01]  /*0af0*/  LOP3.LUT R5, R20, R5, RZ, 0xc0, !PT ;  /* 0x0000000514057212 */ /* 0x000fe200078ec0ff */
[----:B------:R-:W-:Y:S02]  /*0b00*/  @P3 IMAD R0, R14, R12, R3 ;  /* 0x0000000c0e003224 */ /* 0x000fe400078e0203 */
[----:B------:R-:W-:Y:S02]  /*0b10*/  IMAD R11, R10, R4, R11 ;  /* 0x000000040a0b7224 */ /* 0x000fe400078e020b */
[----:B0-----:R-:W-:-:S02]  /*0b20*/  IMAD R3, R6, R21, R30 ;  /* 0x0000001506037224 */ /* 0x001fc400078e021e */
[----:B------:R-:W-:Y:S02]  /*0b30*/  IMAD R154, R11, R154, R0 ;  /* 0x0000009a0b9a7224 */ /* 0x000fe400078e0200 */
[----:B------:R-:W-:Y:S02]  /*0b40*/  IMAD R3, R3, R22, R5 ;  /* 0x0000001603037224 */ /* 0x000fe400078e0205 */
[----:B------:R-:W-:-:S03]  /*0b50*/  IMAD.MOV.U32 R0, RZ, RZ, 0x1 ;  /* 0x00000001ff007424 */ /* 0x000fc600078e00ff */
[----:B------:R-:W-:Y:S02]  /*0b60*/  SEL R152, R3, R154, !P3 ;  /* 0x0000009a03987207 */ /* 0x000fe40005800000 */
[----:B------:R-:W-:-:S07]  /*0b70*/  SEL R154, R154, R3, !P3 ;  /* 0x000000039a9a7207 */ /* 0x000fce0005800000 */
.L_x_4:
[----:B------:R-:W-:-:S08]  /*0b80*/  NOP ;  /* 0x0000000000007918 */ /* 0x000fd00000000000 */
[----:B------:R-:W0:Y:S02]  /*0b90*/  USETMAXREG.TRY_ALLOC.CTAPOOL UP0, 0xe8 ;  /* 0x000000e8000079c8 */ /* 0x000e240008000600 */
[----:B0-----:R-:W-:-:S13]  /*0ba0*/  PLOP3.LUT P0, PT, PT, PT, UP0, 0x80, 0x0 ;  /* 0x000000000000781c */ /* 0x001fda0003f0f008 */
[----:B------:R-:W-:Y:S05]  /*0bb0*/  @!P0 BRA `(.L_x_4) ;  /* 0xfffffffc00f08947 */ /* 0x000fea000383ffff */
[----:B------:R-:W-:Y:S01]  /*0bc0*/  ULDC.64 UR4, c[0x0][0x598] ;  /* 0x0001660000047ab9 */ /* 0x000fe20000000a00 */
[----:B------:R-:W-:Y:S01]  /*0bd0*/  ULDC.64 UR36, c[0x0][0x208] ;  /* 0x0000820000247ab9 */ /* 0x000fe20000000a00 */
[----:B------:R-:W-:-:S04]  /*0be0*/  ISETP.NE.U32.AND P0, PT, RZ, UR4, PT ;  /* 0x00000004ff007c0c */ /* 0x000fc8000bf05070 */
[----:B------:R-:W-:-:S13]  /*0bf0*/  ISETP.NE.AND.EX P0, PT, RZ, UR5, PT, P0 ;  /* 0x00000005ff007c0c */ /* 0x000fda000bf05300 */
[----:B------:R-:W-:Y:S05]  /*0c00*/  @!P0 BRA `(.L_x_7) ;  /* 0x00000000001c8947 */ /* 0x000fea0003800000 */
[----:B------:R-:W0:Y:S02]  /*0c10*/  LDC.64 R4, c[0x0][0x598] ;  /* 0x00016600ff047b82 */ /* 0x000e240000000a00 */
[----:B0-----:R-:W2:Y:S02]  /*0c20*/  LDG.E.64 R4, desc[UR36][R4.64] ;  /* 0x0000002404047981 */ /* 0x001ea4000c1e1b00 */
[----:B--2---:R-:W-:-:S04]  /*0c30*/  ISETP.NE.U32.AND P0, PT, R4, RZ, PT ;  /* 0x000000ff0400720c */ /* 0x004fc80003f05070 */
[----:B------:R-:W-:-:S13]  /*0c40*/  ISETP.NE.AND.EX P0, PT, R5, RZ, PT, P0 ;  /* 0x000000ff0500720c */ /* 0x000fda0003f05300 */
[----:B------:R-:W-:Y:S05]  /*0c50*/  @!P0 BRA `(.L_x_7) ;  /* 0x0000000000088947 */ /* 0x000fea0003800000 */
[----:B------:R0:W5:Y:S01]  /*0c60*/  LD.E R157, desc[UR36][R4.64] ;  /* 0x00000024049d7980 */ /* 0x000162000c101900 */
[----:B------:R-:W-:Y:S05]  /*0c70*/  BRA `(.L_x_8) ;  /* 0x0000000000247947 */ /* 0x000fea0003800000 */
.L_x_7:
[----:B------:R-:W-:Y:S02]  /*0c80*/  ULDC.64 UR4, c[0x0][0x588] ;  /* 0x0001620000047ab9 */ /* 0x000fe40000000a00 */
[----:B------:R-:W-:-:S04]  /*0c90*/  ISETP.NE.U32.AND P0, PT, RZ, UR4, PT ;  /* 0x00000004ff007c0c */ /* 0x000fc8000bf05070 */
[----:B------:R-:W-:-:S13]  /*0ca0*/  ISETP.NE.AND.EX P0, PT, RZ, UR5, PT, P0 ;  /* 0x00000005ff007c0c */ /* 0x000fda000bf05300 */
[----:B------:R-:W-:Y:S05]  /*0cb0*/  @!P0 BRA `(.L_x_9) ;  /* 0x00000000000c8947 */ /* 0x000fea0003800000 */
[----:B------:R-:W0:Y:S02]  /*0cc0*/  LDC.64 R4, c[0x0][0x588] ;  /* 0x00016200ff047b82 */ /* 0x000e240000000a00 */
[----:B0-----:R1:W5:Y:S01]  /*0cd0*/  LDG.E R157, desc[UR36][R4.64] ;  /* 0x00000024049d7981 */ /* 0x001362000c1e1900 */
[----:B------:R-:W-:Y:S05]  /*0ce0*/  BRA `(.L_x_8) ;  /* 0x0000000000087947 */ /* 0x000fea0003800000 */
.L_x_9:
[----:B------:R-:W-:Y:S02]  /*0cf0*/  ULDC UR4, c[0x0][0x580] ;  /* 0x0001600000047ab9 */ /* 0x000fe40000000800 */
[----:B------:R-:W-:-:S07]  /*0d00*/  IMAD.U32 R157, RZ, RZ, UR4 ;  /* 0x00000004ff9d7e24 */ /* 0x000fce000f8e00ff */
.L_x_8:
[----:B------:R-:W-:Y:S02]  /*0d10*/  ULDC.64 UR4, c[0x0][0x5a0] ;  /* 0x0001680000047ab9 */ /* 0x000fe40000000a00 */
[----:B------:R-:W-:-:S04]  /*0d20*/  ISETP.NE.U32.AND P0, PT, RZ, UR4, PT ;  /* 0x00000004ff007c0c */ /* 0x000fc8000bf05070 */
[----:B------:R-:W-:-:S13]  /*0d30*/  ISETP.NE.AND.EX P0, PT, RZ, UR5, PT, P0 ;  /* 0x00000005ff007c0c */ /* 0x000fda000bf05300 */
[----:B------:R-:W-:Y:S05]  /*0d40*/  @!P0 BRA `(.L_x_10) ;  /* 0x00000000001c8947 */ /* 0x000fea0003800000 */
[----:B01----:R-:W0:Y:S02]  /*0d50*/  LDC.64 R4, c[0x0][0x5a0] ;  /* 0x00016800ff047b82 */ /* 0x003e240000000a00 */
[----:B0-----:R-:W2:Y:S02]  /*0d60*/  LDG.E.64 R4, desc[UR36][R4.64] ;  /* 0x0000002404047981 */ /* 0x001ea4000c1e1b00 */
[----:B--2---:R-:W-:-:S04]  /*0d70*/  ISETP.NE.U32.AND P0, PT, R4, RZ, PT ;  /* 0x000000ff0400720c */ /* 0x004fc80003f05070 */
[----:B------:R-:W-:-:S13]  /*0d80*/  ISETP.NE.AND.EX P0, PT, R5, RZ, PT, P0 ;  /* 0x000000ff0500720c */ /* 0x000fda0003f05300 */
[----:B------:R-:W-:Y:S05]  /*0d90*/  @!P0 BRA `(.L_x_10) ;  /* 0x0000000000088947 */ /* 0x000fea0003800000 */
[----:B------:R0:W5:Y:S01]  /*0da0*/  LD.E R156, desc[UR36][R4.64] ;  /* 0x00000024049c7980 */ /* 0x000162000c101900 */
[----:B------:R-:W-:Y:S05]  /*0db0*/  BRA `(.L_x_11) ;  /* 0x0000000000247947 */ /* 0x000fea0003800000 */
.L_x_10:
[----:B------:R-:W-:Y:S02]  /*0dc0*/  ULDC.64 UR4, c[0x0][0x590] ;  /* 0x0001640000047ab9 */ /* 0x000fe40000000a00 */
[----:B------:R-:W-:-:S04]  /*0dd0*/  ISETP.NE.U32.AND P0, PT, RZ, UR4, PT ;  /* 0x00000004ff007c0c */ /* 0x000fc8000bf05070 */
[----:B------:R-:W-:-:S13]  /*0de0*/  ISETP.NE.AND.EX P0, PT, RZ, UR5, PT, P0 ;  /* 0x00000005ff007c0c */ /* 0x000fda000bf05300 */
[----:B------:R-:W-:Y:S05]  /*0df0*/  @!P0 BRA `(.L_x_12) ;  /* 0x00000000000c8947 */ /* 0x000fea0003800000 */
[----:B01----:R-:W0:Y:S02]  /*0e00*/  LDC.64 R4, c[0x0][0x590] ;  /* 0x00016400ff047b82 */ /* 0x003e240000000a00 */
[----:B0-----:R1:W5:Y:S01]  /*0e10*/  LDG.E R156, desc[UR36][R4.64] ;  /* 0x00000024049c7981 */ /* 0x001362000c1e1900 */
[----:B------:R-:W-:Y:S05]  /*0e20*/  BRA `(.L_x_11) ;  /* 0x0000000000087947 */ /* 0x000fea0003800000 */
.L_x_12:
[----:B------:R-:W-:Y:S02]  /*0e30*/  ULDC UR4, c[0x0][0x584] ;  /* 0x0001610000047ab9 */ /* 0x000fe40000000800 */
[----:B------:R-:W-:-:S07]  /*0e40*/  IMAD.U32 R156, RZ, RZ, UR4 ;  /* 0x00000004ff9c7e24 */ /* 0x000fce000f8e00ff */
.L_x_11:
[----:B------:R-:W-:-:S13]  /*0e50*/  LOP3.LUT P0, RZ, R0, 0xff, RZ, 0xc0, !PT ;  /* 0x000000ff00ff7812 */ /* 0x000fda000780c0ff */
[----:B------:R-:W-:Y:S05]  /*0e60*/  @!P0 EXIT ;  /* 0x000000000000894d */ /* 0x000fea0003800000 */
[----:B------:R-:W-:Y:S01]  /*0e70*/  ULDC UR4, c[0x0][0x28c] ;  /* 0x0000a30000047ab9 */ /* 0x000fe20000000800 */
[----:B------:R-:W-:Y:S01]  /*0e80*/  LOP3.LUT R158, R19, 0x1, RZ, 0xfc, !PT ;  /* 0x00000001139e7812 */ /* 0x000fe200078efcff */
[----:B------:R-:W-:Y:S01]  /*0e90*/  UIADD3 UR4, UR4, 0x3f, URZ ;  /* 0x0000003f04047890 */ /* 0x000fe2000fffe03f */
[----:B------:R-:W-:Y:S01]  /*0ea0*/  UMOV UR38, URZ ;  /* 0x0000003f00267c82 */ /* 0x000fe20008000000 */
[----:B------:R-:W-:Y:S02]  /*0eb0*/  UMOV UR39, URZ ;  /* 0x0000003f00277c82 */ /* 0x000fe40008000000 */
[----:B------:R-:W-:-:S04]  /*0ec0*/  USHF.R.S32.HI UR5, URZ, 0x1f, UR4 ;  /* 0x0000001f3f057899 */ /* 0x000fc80008011404 */
[----:B------:R-:W-:-:S04]  /*0ed0*/  ULEA.HI UR5, UR5, UR4, URZ, 0x6 ;  /* 0x0000000405057291 */ /* 0x000fc8000f8f303f */
[----:B------:R-:W-:-:S12]  /*0ee0*/  USHF.R.S32.HI UR40, URZ, 0x6, UR5 ;  /* 0x000000063f287899 */ /* 0x000fd80008011405 */
.L_x_297:
[----:B--2---:R-:W2:Y:S01]  /*0ef0*/  S2R R3, SR_CgaCtaId ;  /* 0x0000000000037919 */ /* 0x004ea20000008800 */
[----:B------:R-:W-:-:S04]  /*0f00*/  MOV R0, 0x400 ;  /* 0x0000040000007802 */ /* 0x000fc80000000f00 */
[----:B--2---:R-:W-:-:S05]  /*0f10*/  LEA R24, R3, R0, 0x18 ;  /* 0x0000000003187211 */ /* 0x004fca00078ec0ff */
[----:B------:R-:W-:-:S05]  /*0f20*/  VIADD R0, R24, 0x800 ;  /* 0x0000080018007836 */ /* 0x000fca0000000000 */
[----:B------:R-:W-:-:S13]  /*0f30*/  LOP3.LUT P0, RZ, R0, 0x9f, RZ, 0xc0, !PT ;  /* 0x0000009f00ff7812 */ /* 0x000fda000780c0ff */
[----:B-1-34-:R-:W-:Y:S05]  /*0f40*/  @!P0 BRA `(.L_x_13) ;  /* 0x0000000000408947 */ /* 0x01afea0003800000 */
[----:B------:R-:W-:Y:S01]  /*0f50*/  MOV R0, 0x0 ;  /* 0x0000000000007802 */ /* 0x000fe20000000f00 */
[----:B------:R-:W-:Y:S01]  /*0f60*/  ULDC.64 UR4, c[0x4][0x70] ;  /* 0x01001c0000047ab9 */ /* 0x000fe20000000a00 */
[----:B------:R-:W-:Y:S01]  /*0f70*/  ULDC.64 UR6, c[0x4][0x8] ;  /* 0x0100020000067ab9 */ /* 0x000fe20000000a00 */
[----:B01----:R-:W-:Y:S01]  /*0f80*/  IMAD.U32 R4, RZ, RZ, UR4 ;  /* 0x00000004ff047e24 */ /* 0x003fe2000f8e00ff */
[----:B------:R0:W1:Y:S01]  /*0f90*/  LDC.64 R14, c[0x4][R0] ;  /* 0x01000000000e7b82 */ /* 0x0000620000000a00 */
[----:B------:R-:W-:Y:S01]  /*0fa0*/  IMAD.U32 R5, RZ, RZ, UR5 ;  /* 0x00000005ff057e24 */ /* 0x000fe2000f8e00ff */
[----:B------:R-:W-:Y:S01]  /*0fb0*/  ULDC.64 UR4, c[0x4][0x78] ;  /* 0x01001e0000047ab9 */ /* 0x000fe20000000a00 */
[----:B------:R-:W-:Y:S02]  /*0fc0*/  IMAD.U32 R10, RZ, RZ, UR6 ;  /* 0x00000006ff0a7e24 */ /* 0x000fe4000f8e00ff */
[----:B------:R-:W-:Y:S02]  /*0fd0*/  IMAD.U32 R6, RZ, RZ, UR4 ;  /* 0x00000004ff067e24 */ /* 0x000fe4000f8e00ff */
[----:B------:R-:W-:-:S02]  /*0fe0*/  IMAD.U32 R7, RZ, RZ, UR5 ;  /* 0x00000005ff077e24 */ /* 0x000fc4000f8e00ff */
[----:B------:R-:W-:Y:S02]  /*0ff0*/  IMAD.U32 R11, RZ, RZ, UR7 ;  /* 0x00000007ff0b7e24 */ /* 0x000fe4000f8e00ff */
[----:B------:R-:W-:Y:S02]  /*1000*/  IMAD.MOV.U32 R8, RZ, RZ, 0x70 ;  /* 0x00000070ff087424 */ /* 0x000fe400078e00ff */
[----:B------:R-:W-:Y:S02]  /*1010*/  IMAD.MOV.U32 R12, RZ, RZ, 0x1 ;  /* 0x00000001ff0c7424 */ /* 0x000fe400078e00ff */
[----:B0-----:R-:W-:-:S07]  /*1020*/  IMAD.MOV.U32 R13, RZ, RZ, RZ ;  /* 0x000000ffff0d7224 */ /* 0x001fce00078e00ff */
[----:B------:R-:W-:-:S07]  /*1030*/  LEPC R20, `(.L_x_13) ;  /* 0x000000001014794e */ /* 0x000fce0000000000 */
[----:B-1---5:R-:W-:Y:S05]  /*1040*/  CALL.ABS.NOINC R14 ;  /* 0x000000000e007343 */ /* 0x022fea0003c00000 */
.L_x_13:
[----:B------:R-:W-:-:S05]  /*1050*/  VIADD R25, R24, 0x10800 ;  /* 0x0001080018197836 */ /* 0x000fca0000000000 */
[----:B------:R-:W-:-:S13]  /*1060*/  LOP3.LUT P0, RZ, R25, 0x3ff, RZ, 0xc0, !PT ;  /* 0x000003ff19ff7812 */ /* 0x000fda000780c0ff */
[----:B------:R-:W-:Y:S05]  /*1070*/  @!P0 BRA `(.L_x_14) ;  /* 0x00000000007c8947 */ /* 0x000fea0003800000 */
        /* <DEDUP_REMOVED lines=16> */
.L_x_15:
[----:B------:R-:W0:Y:S01]  /*1180*/  LDC.64 R22, c[0x4][R22] ;  /* 0x0100000016167b82 */ /* 0x000e220000000a00 */
[----:B------:R-:W-:Y:S01]  /*1190*/  ULDC.64 UR4, c[0x4][0x70] ;  /* 0x01001c0000047ab9 */ /* 0x000fe20000000a00 */
[----:B------:R-:W-:Y:S01]  /*11a0*/  ULDC.64 UR6, c[0x4][0x10] ;  /* 0x0100040000067ab9 */ /* 0x000fe20000000a00 */
[----:B------:R-:W-:Y:S02]  /*11b0*/  IMAD.U32 R4, RZ, RZ, UR4 ;  /* 0x00000004ff047e24 */ /* 0x000fe4000f8e00ff */
        /* <DEDUP_REMOVED lines=8> */
[----:B------:R-:W-:-:S07]  /*1240*/  IMAD.MOV.U32 R13, RZ, RZ, RZ ;  /* 0x000000ffff0d7224 */ /* 0x000fce00078e00ff */
[----:B------:R-:W-:-:S07]  /*1250*/  LEPC R20, `(.L_x_14) ;  /* 0x000000001014794e */ /* 0x000fce0000000000 */
[----:B0-----:R-:W-:Y:S05]  /*1260*/  CALL.ABS.NOINC R22 ;  /* 0x0000000016007343 */ /* 0x001fea0003c00000 */
.L_x_14:
[----:B------:R-:W-:Y:S01]  /*1270*/  UMOV UR4, 0xffffffff ;  /* 0xffffffff00047882 */ /* 0x000fe20000000000 */
[----:B------:R-:W-:Y:S02]  /*1280*/  LOP3.LUT R13, R18, 0x80, RZ, 0xc0, !PT ;  /* 0x00000080120d7812 */ /* 0x000fe400078ec0ff */
[----:B------:R-:W-:Y:S02]  /*1290*/  ISETP.NE.AND P0, PT, R158, 0x3, PT ;  /* 0x000000039e00780c */ /* 0x000fe40003f05270 */
[----:B------:R-:W-:Y:S01]  /*12a0*/  SHF.R.U32.HI R13, RZ, 0x7, R13 ;  /* 0x00000007ff0d7819 */ /* 0x000fe2000001160d */
[----:B------:R-:W-:Y:S10]  /*12b0*/  BRA.DIV UR4, `(.L_x_16) ;  /* 0x000000a204a47947 */ /* 0x000ff4000b800000 */
.L_x_323:
[----:B------:R-:W-:Y:S05]  /*12c0*/  @!P0 BRA `(.L_x_17) ;  /* 0x0000000000048947 */ /* 0x000fea0003800000 */
[----:B------:R-:W-:Y:S01]  /*12d0*/  BPT.TRAP 0x1 ;  /* 0x000000040000795c */ /* 0x000fe20000300000 */
.L_x_17:
[----:B------:R-:W-:Y:S02]  /*12e0*/  IMAD.U32 R3, RZ, RZ, UR39 ;  /* 0x00000027ff037e24 */ /* 0x000fe4000f8e00ff */
[----:B------:R-:W-:-:S03]  /*12f0*/  IMAD.U32 R0, RZ, RZ, UR38 ;  /* 0x00000026ff007e24 */ /* 0x000fc6000f8e00ff */
[----:B------:R-:W-:Y:S02]  /*1300*/  LEA R3, R3, R24, 0x3 ;  /* 0x0000001803037211 */ /* 0x000fe400078e18ff */
[----:B------:R-:W-:-:S04]  /*1310*/  SHF.L.U32 R0, R0, 0x1f, RZ ;  /* 0x0000001f00007819 */ /* 0x000fc800000006ff */
[----:B------:R2:W3:Y:S01]  /*1320*/  SYNCS.PHASECHK.TRANS64.TRYWAIT P1, [R3+URZ], R0 ;  /* 0x00000000030075a7 */ /* 0x0004e2000802017f */
[----:B------:R-:W-:Y:S05]  /*1330*/  @!P0 BRA `(.L_x_18) ;  /* 0x0000000000048947 */ /* 0x000fea0003800000 */
[----:B------:R-:W-:Y:S01]  /*1340*/  BPT.TRAP 0x1 ;  /* 0x000000040000795c */ /* 0x000fe20000300000 */
.L_x_18:
[----:B---3--:R-:W-:Y:S05]  /*1350*/  @P1 BRA `(.L_x_19) ;  /* 0x0000000000081947 */ /* 0x008fea0003800000 */
[----:B------:R-:W3:Y:S02]  /*1360*/  SYNCS.PHASECHK.TRANS64.TRYWAIT P1, [R3+URZ], R0 ;  /* 0x00000000030075a7 */ /* 0x000ee4000802017f */
[----:B---3--:R-:W-:Y:S05]  /*1370*/  @!P1 BRA `(.L_x_20) ;  /* 0x000000a000909947 */ /* 0x008fea0003800000 */
.L_x_19:
[----:B------:R-:W-:-:S04]  /*1380*/  UIADD3 UR4, UR39, 0x1, URZ ;  /* 0x0000000127047890 */ /* 0x000fc8000fffe03f */
[----:B------:R-:W-:Y:S02]  /*1390*/  UISETP.NE.AND UP0, UPT, UR4, 0x2, UPT ;  /* 0x000000020400788c */ /* 0x000fe4000bf05270 */
[----:B--23--:R-:W-:Y:S02]  /*13a0*/  IMAD.U32 R3, RZ, RZ, UR4 ;  /* 0x00000004ff037e24 */ /* 0x00cfe4000f8e00ff */
[----:B------:R-:W-:Y:S02]  /*13b0*/  USEL UR4, URZ, 0x1, UP0 ;  /* 0x000000013f047887 */ /* 0x000fe40008000000 */
[----:B------:R-:W-:Y:S02]  /*13c0*/  PLOP3.LUT P1, PT, PT, PT, UP0, 0x80, 0x0 ;  /* 0x000000000000781c */ /* 0x000fe40003f2f008 */
[----:B------:R-:W-:Y:S02]  /*13d0*/  ULOP3.LUT UR4, UR38, UR4, URZ, 0x3c, !UPT ;  /* 0x0000000426047292 */ /* 0x000fe4000f8e3c3f */
[----:B------:R-:W-:-:S04]  /*13e0*/  SEL R3, R3, RZ, P1 ;  /* 0x000000ff03037207 */ /* 0x000fc80000800000 */
[----:B------:R-:W-:Y:S01]  /*13f0*/  IMAD.U32 R15, RZ, RZ, UR4 ;  /* 0x00000004ff0f7e24 */ /* 0x000fe2000f8e00ff */
[----:B------:R-:W-:Y:S06]  /*1400*/  @!P0 BRA `(.L_x_21) ;  /* 0x0000000000048947 */ /* 0x000fec0003800000 */
[----:B------:R-:W-:Y:S01]  /*1410*/  BPT.TRAP 0x1 ;  /* 0x000000040000795c */ /* 0x000fe20000300000 */
.L_x_21:
[----:B------:R-:W-:Y:S01]  /*1420*/  SHF.R.U32.HI R0, RZ, 0x2, R18 ;  /* 0x00000002ff007819 */ /* 0x000fe20000011612 */
[C---:B------:R-:W-:Y:S01]  /*1430*/  IMAD.SHL.U32 R9, R18.reuse, 0x8, RZ ;  /* 0x0000000812097824 */ /* 0x040fe200078e00ff */
[----:B------:R-:W-:Y:S01]  /*1440*/  USHF.L.U32 UR4, UR39, 0xd, URZ ;  /* 0x0000000d27047899 */ /* 0x000fe2000800063f */
[----:B01----:R-:W-:Y:S01]  /*1450*/  IMAD.SHL.U32 R5, R18, 0x20, RZ ;  /* 0x0000002012057824 */ /* 0x003fe200078e00ff */
[C---:B------:R-:W-:Y:S01]  /*1460*/  LOP3.LUT R6, R0.reuse, 0x3, RZ, 0xc0, !PT ;  /* 0x0000000300067812 */ /* 0x040fe200078ec0ff */
[----:B------:R-:W-:Y:S01]  /*1470*/  IMAD.MOV.U32 R10, RZ, RZ, 0x90 ;  /* 0x00000090ff0a7424 */ /* 0x000fe200078e00ff */
[----:B------:R-:W-:Y:S01]  /*1480*/  LOP3.LUT R7, R0, 0x4, RZ, 0xc0, !PT ;  /* 0x0000000400077812 */ /* 0x000fe200078ec0ff */
[----:B------:R-:W-:Y:S01]  /*1490*/  IMAD.U32 R12, RZ, RZ, UR40 ;  /* 0x00000028ff0c7e24 */ /* 0x000fe2000f8e00ff */
[----:B------:R-:W-:Y:S02]  /*14a0*/  LOP3.LUT R4, R9, 0x18, R6, 0xe2, !PT ;  /* 0x0000001809047812 */ /* 0x000fe400078ee206 */
[----:B------:R-:W-:-:S02]  /*14b0*/  LOP3.LUT R8, R5, 0x1c00, RZ, 0xc0, !PT ;  /* 0x00001c0005087812 */ /* 0x000fc400078ec0ff */
[----:B------:R-:W-:Y:S02]  /*14c0*/  LOP3.LUT R4, R4, R7, RZ, 0xfc, !PT ;  /* 0x0000000704047212 */ /* 0x000fe400078efcff */
[----:B------:R-:W-:Y:S02]  /*14d0*/  LOP3.LUT P1, RZ, R0, 0x4, RZ, 0xc0, !PT ;  /* 0x0000000400ff7812 */ /* 0x000fe4000782c0ff */
[----:B------:R-:W-:Y:S02]  /*14e0*/  LOP3.LUT R5, R4, R8, RZ, 0xfc, !PT ;  /* 0x0000000804057212 */ /* 0x000fe400078efcff */
[----:B------:R-:W-:Y:S02]  /*14f0*/  SEL R10, R10, 0x70, !P1 ;  /* 0x000000700a0a7807 */ /* 0x000fe40004800000 */
[----:B------:R-:W-:Y:S02]  /*1500*/  LOP3.LUT R4, R5, UR4, RZ, 0xfc, !PT ;  /* 0x0000000405047c12 */ /* 0x000fe4000f8efcff */
[----:B------:R-:W-:-:S02]  /*1510*/  SHF.L.U32 R13, R15, 0x1f, RZ ;  /* 0x0000001f0f0d7819 */ /* 0x000fc400000006ff */
[----:B------:R-:W-:Y:S01]  /*1520*/  ISETP.NE.AND P2, PT, R12, 0x1, PT ;  /* 0x000000010c00780c */ /* 0x000fe20003f45270 */
[--C-:B------:R-:W-:Y:S02]  /*1530*/  IMAD R9, R4, 0x4, R24.reuse ;  /* 0x0000000404097824 */ /* 0x100fe400078e0218 */
[----:B------:R-:W-:Y:S02]  /*1540*/  IMAD R4, R3, 0x8, R24 ;  /* 0x0000000803047824 */ /* 0x000fe400078e0218 */
[----:B------:R-:W-:Y:S02]  /*1550*/  IMAD.IADD R11, R9, 0x1, R10 ;  /* 0x00000001090b7824 */ /* 0x000fe400078e020a */
[----:B------:R0:W1:Y:S01]  /*1560*/  SYNCS.PHASECHK.TRANS64.TRYWAIT P1, [R4+URZ], R13 ;  /* 0x0000000d040075a7 */ /* 0x000062000802017f */
[----:B------:R0:W2:Y:S05]  /*1570*/  LDS R160, [R9+0x800] ;  /* 0x0008000009a07984 */ /* 0x0000aa0000000800 */
[----:B------:R-:W-:Y:S05]  /*1580*/  WARPSYNC.ALL ;  /* 0x0000000000007948 */ /* 0x000fea0003800000 */
[----:B------:R-:W-:Y:S04]  /*1590*/  LDS R161, [R9+0x1000] ;  /* 0x0010000009a17984 */ /* 0x000fe80000000800 */
[----:B------:R-:W-:Y:S04]  /*15a0*/  LDS R164, [R9+0x900] ;  /* 0x0009000009a47984 */ /* 0x000fe80000000800 */
[----:B------:R-:W-:Y:S04]  /*15b0*/  LDS R165, [R9+0x1100] ;  /* 0x0011000009a57984 */ /* 0x000fe80000000800 */
[----:B------:R-:W-:Y:S04]  /*15c0*/  LDS R162, [R11+0x800] ;  /* 0x000800000ba27984 */ /* 0x000fe80000000800 */
[----:B------:R-:W2:Y:S04]  /*15d0*/  LDS R163, [R11+0x1000] ;  /* 0x001000000ba37984 */ /* 0x000ea80000000800 */
[----:B------:R-:W-:Y:S04]  /*15e0*/  LDS R166, [R11+0x900] ;  /* 0x000900000ba67984 */ /* 0x000fe80000000800 */
[----:B------:R-:W3:Y:S01]  /*15f0*/  LDS R167, [R11+0x1100] ;  /* 0x001100000ba77984 */ /* 0x000ee20000000800 */
[----:B------:R-:W-:Y:S01]  /*1600*/  R2UR UR4, R25 ;  /* 0x00000000190472ca */ /* 0x000fe200000e0000 */
[----:B------:R-:W-:Y:S01]  /*1610*/  UMOV UR7, 0x40000040 ;  /* 0x4000004000077882 */ /* 0x000fe20000000000 */
[----:B--2---:R-:W-:Y:S01]  /*1620*/  WARPGROUP.ARRIVE ;  /* 0x00000000000079c5 */ /* 0x004fe20000000000 */
[----:B------:R-:W-:-:S10]  /*1630*/  UMOV UR11, 0x40000040 ;  /* 0x40000040000b7882 */ /* 0x000fd40000000000 */
[----:B------:R-:W-:-:S04]  /*1640*/  USHF.R.U32.HI UR4, URZ, 0x4, UR4 ;  /* 0x000000043f047899 */ /* 0x000fc80008011604 */
[----:B------:R-:W-:-:S04]  /*1650*/  ULOP3.LUT UR4, UR4, 0x3fff, URZ, 0xc0, !UPT ;  /* 0x00003fff04047892 */ /* 0x000fc8000f8ec03f */
[----:B------:R-:W-:-:S04]  /*1660*/  ULOP3.LUT UR4, UR4, 0x10000, URZ, 0xfc, !UPT ;  /* 0x0001000004047892 */ /* 0x000fc8000f8efc3f */
[----:B------:R-:W-:-:S04]  /*1670*/  ULEA UR6, UR39, UR4, 0xc ;  /* 0x0000000427067291 */ /* 0x000fc8000f8e603f */
[----:B------:R-:W-:-:S05]  /*1680*/  UIADD3 UR8, UR6, 0x2, URZ ;  /* 0x0000000206087890 */ /* 0x000fca000fffe03f */
[----:B------:R-:W-:Y:S01]  /*1690*/  HGMMA.64x256x8.F32.TF32 R24, R160, gdesc[UR4], RZ, !UPT, gsb0 ;  /* 0x07e00004a0187df0 */ /* 0x000fe2000c0028ff */
[----:B------:R-:W-:Y:S01]  /*16a0*/  UMOV UR7, 0x40000040 ;  /* 0x4000004000077882 */ /* 0x000fe20000000000 */
[----:B------:R-:W-:Y:S01]  /*16b0*/  UMOV UR10, UR8 ;  /* 0x00000008000a7c82 */ /* 0x000fe20008000000 */
[----:B------:R-:W-:Y:S01]  /*16c0*/  UIADD3 UR8, UR6, 0x4, URZ ;  /* 0x0000000406087890 */ /* 0x000fe2000fffe03f */
[----:B------:R-:W-:Y:S02]  /*16d0*/  WARPGROUP.DEPBAR.LE gsb0, 0x0 ;  /* 0x00008000000079c5 */ /* 0x000fe40000010000 */
[----:B---3--:R-:W-:-:S15]  /*16e0*/  WARPGROUP.ARRIVE ;  /* 0x00000000000079c5 */ /* 0x008fde0000000000 */
[----:B------:R-:W-:-:S07]  /*16f0*/  NOP ;  /* 0x0000000000007918 */ /* 0x000fce0000000000 */
[----:B------:R-:W-:Y:S01]  /*1700*/  HGMMA.64x256x8.F32.TF32 R24, R164, gdesc[UR8], R24, gsb0 ;  /* 0x07e00008a4187df0 */ /* 0x000fe20008002818 */
[----:B------:R-:W-:Y:S01]  /*1710*/  UMOV UR10, UR8 ;  /* 0x00000008000a7c82 */ /* 0x000fe20008000000 */
[----:B------:R-:W-:Y:S01]  /*1720*/  UMOV UR11, 0x40000040 ;  /* 0x40000040000b7882 */ /* 0x000fe20000000000 */
[----:B------:R-:W-:Y:S01]  /*1730*/  UIADD3 UR8, UR6, 0x6, URZ ;  /* 0x0000000606087890 */ /* 0x000fe2000fffe03f */
[----:B------:R-:W-:Y:S02]  /*1740*/  WARPGROUP.DEPBAR.LE gsb0, 0x0 ;  /* 0x00008000000079c5 */ /* 0x000fe40000010000 */
[----:B------:R-:W-:Y:S04]  /*1750*/  LDS R160, [R9+0xa00] ;  /* 0x000a000009a07984 */ /* 0x000fe80000000800 */
[----:B------:R-:W-:Y:S04]  /*1760*/  LDS R161, [R9+0x1200] ;  /* 0x0012000009a17984 */ /* 0x000fe80000000800 */
[----:B------:R-:W-:Y:S04]  /*1770*/  LDS R162, [R11+0xa00] ;  /* 0x000a00000ba27984 */ /* 0x000fe80000000800 */
[----:B------:R-:W2:Y:S02]  /*1780*/  LDS R163, [R11+0x1200] ;  /* 0x001200000ba37984 */ /* 0x000ea40000000800 */
[----:B--2---:R-:W-:-:S08]  /*1790*/  WARPGROUP.ARRIVE ;  /* 0x00000000000079c5 */ /* 0x004fd00000000000 */
        /* <DEDUP_REMOVED lines=23> */
[----:B------:R-:W-:Y:S02]  /*1910*/  UIADD3 UR8, UR6, 0x804, URZ ;  /* 0x0000080406087890 */ /* 0x000fe4000fffe03f */
[----:B------:R-:W-:Y:S01]  /*1920*/  UIADD3 UR6, UR6, 0x806, URZ ;  /* 0x0000080606067890 */ /* 0x000fe2000fffe03f */
[----:B------:R-:W-:Y:S02]  /*1930*/  WARPGROUP.DEPBAR.LE gsb0, 0x0 ;  /* 0x00008000000079c5 */ /* 0x000fe40000010000 */
[----:B------:R-:W-:Y:S04]  /*1940*/  LDS R160, [R9+0xd00] ;  /* 0x000d000009a07984 */ /* 0x000fe80000000800 */
[----:B------:R-:W-:Y:S04]  /*1950*/  LDS R161, [R9+0x1500] ;  /* 0x0015000009a17984 */ /* 0x000fe80000000800 */
[----:B------:R-:W-:Y:S04]  /*1960*/  LDS R162, [R11+0xd00] ;  /* 0x000d00000ba27984 */ /* 0x000fe80000000800 */
[----:B------:R-:W2:Y:S02]  /*1970*/  LDS R163, [R11+0x1500] ;  /* 0x001500000ba37984 */ /* 0x000ea40000000800 */
[----:B--2---:R-:W-:-:S06]  /*1980*/  WARPGROUP.ARRIVE ;  /* 0x00000000000079c5 */ /* 0x004fcc0000000000 */
[----:B------:R-:W-:Y:S01]  /*1990*/  HGMMA.64x256x8.F32.TF32 R24, R160, gdesc[UR8], R24, gsb0 ;  /* 0x07e00008a0187df0 */ /* 0x000fe20008002818 */
[----:B------:R-:W-:Y:S01]  /*19a0*/  UMOV UR10, UR8 ;  /* 0x00000008000a7c82 */ /* 0x000fe20008000000 */
[----:B------:R-:W-:Y:S01]  /*19b0*/  UMOV UR11, 0x40000040 ;  /* 0x40000040000b7882 */ /* 0x000fe20000000000 */
[----:B------:R-:W-:Y:S02]  /*19c0*/  WARPGROUP.DEPBAR.LE gsb0, 0x0 ;  /* 0x00008000000079c5 */ /* 0x000fe40000010000 */
[----:B------:R-:W-:Y:S04]  /*19d0*/  LDS R160, [R9+0xe00] ;  /* 0x000e000009a07984 */ /* 0x000fe80000000800 */
[----:B------:R-:W-:Y:S04]  /*19e0*/  LDS R161, [R9+0x1600] ;  /* 0x0016000009a17984 */ /* 0x000fe80000000800 */
[----:B------:R-:W-:Y:S04]  /*19f0*/  LDS R162, [R11+0xe00] ;  /* 0x000e00000ba27984 */ /* 0x000fe80000000800 */
[----:B------:R-:W2:Y:S02]  /*1a00*/  LDS R163, [R11+0x1600] ;  /* 0x001600000ba37984 */ /* 0x000ea40000000800 */
[----:B--2---:R-:W-:-:S09]  /*1a10*/  WARPGROUP.ARRIVE ;  /* 0x00000000000079c5 */ /* 0x004fd20000000000 */
[----:B------:R-:W-:Y:S03]  /*1a20*/  HGMMA.64x256x8.F32.TF32 R24, R160, gdesc[UR8], R24, gsb0 ;  /* 0x07e00008a0187df0 */ /* 0x000fe60008002818 */
        /* <DEDUP_REMOVED lines=8> */
[----:B------:R-:W-:Y:S05]  /*1ab0*/  @!P2 BRA `(.L_x_22) ;  /* 0x000000100018a947 */ /* 0x000fea0003800000 */
[----:B------:R-:W-:Y:S05]  /*1ac0*/  @!P0 BRA `(.L_x_23) ;  /* 0x0000000000048947 */ /* 0x000fea0003800000 */
[----:B------:R-:W-:Y:S01]  /*1ad0*/  BPT.TRAP 0x1 ;  /* 0x000000040000795c */ /* 0x000fe20000300000 */
.L_x_23:
[----:B-1----:R-:W-:Y:S05]  /*1ae0*/  @P1 BRA `(.L_x_24) ;  /* 0x0000000000181947 */ /* 0x002fea0003800000 */
[----:B------:R-:W1:Y:S01]  /*1af0*/  S2UR UR6, SR_CgaCtaId ;  /* 0x00000000000679c3 */ /* 0x000e620000008800 */
[----:B------:R-:W-:Y:S02]  /*1b00*/  UMOV UR5, 0x400 ;  /* 0x0000040000057882 */ /* 0x000fe40000000000 */
[----:B-1----:R-:W-:-:S06]  /*1b10*/  ULEA UR5, UR6, UR5, 0x18 ;  /* 0x0000000506057291 */ /* 0x002fcc000f8ec03f */
[----:B0-----:R-:W-:-:S04]  /*1b20*/  LEA R4, R3, UR5, 0x3 ;  /* 0x0000000503047c11 */ /* 0x001fc8000f8e18ff */
[----:B------:R-:W0:Y:S02]  /*1b30*/  SYNCS.PHASECHK.TRANS64.TRYWAIT P1, [R4+URZ], R13 ;  /* 0x0000000d040075a7 */ /* 0x000e24000802017f */
[----:B0-----:R-:W-:Y:S05]  /*1b40*/  @!P1 BRA `(.L_x_25) ;  /* 0x0000009800b09947 */ /* 0x001fea0003800000 */
.L_x_24:
[----:B------:R-:W1:Y:S01]  /*1b50*/  S2UR UR6, SR_CgaCtaId ;  /* 0x00000000000679c3 */ /* 0x000e620000008800 */
[----:B------:R-:W-:Y:S01]  /*1b60*/  IMAD.SHL.U32 R12, R3, 0x2000, RZ ;  /* 0x00002000030c7824 */ /* 0x000fe200078e00ff */
[----:B------:R-:W-:-:S04]  /*1b70*/  UMOV UR5, 0x400 ;  /* 0x0000040000057882 */ /* 0x000fc80000000000 */
[----:B0-----:R-:W-:Y:S02]  /*1b80*/  LOP3.LUT R4, R12, R5, RZ, 0xfc, !PT ;  /* 0x000000050c047212 */ /* 0x001fe400078efcff */
[----:B------:R-:W0:Y:S01]  /*1b90*/  LDC R11, c[0x0][0x28c] ;  /* 0x0000a300ff0b7b82 */ /* 0x000e220000000800 */
[----:B-1----:R-:W-:-:S03]  /*1ba0*/  ULEA UR7, UR6, UR5, 0x18 ;  /* 0x0000000506077291 */ /* 0x002fc6000f8ec03f */
[----:B------:R-:W-:-:S03]  /*1bb0*/  UMOV UR5, UR39 ;  /* 0x0000002700057c82 */ /* 0x000fc60008000000 */
[----:B------:R-:W-:Y:S02]  /*1bc0*/  LEA R9, R4, UR7, 0x2 ;  /* 0x0000000704097c11 */ /* 0x000fe4000f8e10ff */
[----:B0-----:R-:W-:-:S03]  /*1bd0*/  ISETP.GE.AND P1, PT, R11, 0x81, PT ;  /* 0x000000810b00780c */ /* 0x001fc60003f26270 */
[----:B------:R-:W-:Y:S01]  /*1be0*/  IMAD.IADD R4, R10, 0x1, R9 ;  /* 0x000000010a047824 */ /* 0x000fe200078e0209 */
[----:B------:R0:W1:Y:S04]  /*1bf0*/  LDS R164, [R9+0x800] ;  /* 0x0008000009a47984 */ /* 0x0000680000000800 */
[----:B------:R0:W2:Y:S04]  /*1c00*/  LDS R165, [R9+0x1000] ;  /* 0x0010000009a57984 */ /* 0x0000a80000000800 */
[----:B------:R0:W3:Y:S04]  /*1c10*/  LDS R166, [R4+0x800] ;  /* 0x0008000004a67984 */ /* 0x0000e80000000800 */
[----:B------:R0:W4:Y:S01]  /*1c20*/  LDS R167, [R4+0x1000] ;  /* 0x0010000004a77984 */ /* 0x0001220000000800 */
[----:B------:R-:W-:Y:S05]  /*1c30*/  @!P1 BRA `(.L_x_26) ;  /* 0x00000008002c9947 */ /* 0x000fea0003800000 */
[----:B------:R-:W-:Y:S01]  /*1c40*/  R2UR UR9, R3 ;  /* 0x00000000030972ca */ /* 0x000fe200000e0000 */
[----:B------:R-:W-:-:S06]  /*1c50*/  UIADD3 UR5, UR40, -0x1, URZ ;  /* 0xffffffff28057890 */ /* 0x000fcc000fffe03f */
[----:B0-----:R-:W-:Y:S01]  /*1c60*/  IMAD.U32 R4, RZ, RZ, UR5 ;  /* 0x00000005ff047e24 */ /* 0x001fe2000f8e00ff */
[----:B------:R-:W-:-:S07]  /*1c70*/  UMOV UR5, UR39 ;  /* 0x0000002700057c82 */ /* 0x000fce0008000000 */
.L_x_34:
[----:B------:R-:W-:-:S04]  /*1c80*/  UIADD3 UR6, UR9, 0x1, URZ ;  /* 0x0000000109067890 */ /* 0x000fc8000fffe03f */
[----:B------:R-:W-:-:S04]  /*1c90*/  UISETP.NE.AND UP0, UPT, UR6, 0x2, UPT ;  /* 0x000000020600788c */ /* 0x000fc8000bf05270 */
[----:B------:R-:W-:Y:S02]  /*1ca0*/  USEL UR7, URZ, 0x1, UP0 ;  /* 0x000000013f077887 */ /* 0x000fe40008000000 */
[----:B------:R-:W-:-:S04]  /*1cb0*/  USEL UR6, UR6, URZ, UP0 ;  /* 0x0000003f06067287 */ /* 0x000fc80008000000 */
[----:B------:R-:W-:Y:S02]  /*1cc0*/  LOP3.LUT R15, R15, UR7, RZ, 0x3c, !PT ;  /* 0x000000070f0f7c12 */ /* 0x000fe4000f8e3cff */
[----:B------:R-:W-:Y:S01]  /*1cd0*/  IMAD.U32 R3, RZ, RZ, UR6 ;  /* 0x00000006ff037e24 */ /* 0x000fe2000f8e00ff */
[----:B0-----:R-:W-:Y:S06]  /*1ce0*/  @!P0 BRA `(.L_x_27) ;  /* 0x0000000000048947 */ /* 0x001fec0003800000 */
[----:B------:R-:W-:Y:S01]  /*1cf0*/  BPT.TRAP 0x1 ;  /* 0x000000040000795c */ /* 0x000fe20000300000 */
.L_x_27:
[----:B------:R-:W0:Y:S01]  /*1d00*/  S2UR UR6, SR_CgaCtaId ;  /* 0x00000000000679c3 */ /* 0x000e220000008800 */
[----:B------:R-:W-:Y:S01]  /*1d10*/  UMOV UR7, 0x400 ;  /* 0x0000040000077882 */ /* 0x000fe20000000000 */
[----:B------:R-:W-:Y:S01]  /*1d20*/  SHF.L.U32 R14, R15, 0x1f, RZ ;  /* 0x0000001f0f0e7819 */ /* 0x000fe200000006ff */
[----:B------:R-:W-:Y:S01]  /*1d30*/  ULEA UR8, UR9, UR4, 0xc ;  /* 0x0000000409087291 */ /* 0x000fe2000f8e603f */
[C---:B------:R-:W-:Y:S01]  /*1d40*/  IMAD.SHL.U32 R8, R18.reuse, 0x20, RZ ;  /* 0x0000002012087824 */ /* 0x040fe200078e00ff */
[----:B------:R-:W-:Y:S01]  /*1d50*/  UMOV UR11, 0x40000040 ;  /* 0x40000040000b7882 */ /* 0x000fe20000000000 */
[----:B------:R-:W-:Y:S01]  /*1d60*/  SHF.R.U32.HI R0, RZ, 0x2, R18 ;  /* 0x00000002ff007819 */ /* 0x000fe20000011612 */
[----:B------:R-:W-:Y:S02]  /*1d70*/  IMAD.SHL.U32 R9, R18, 0x8, RZ ;  /* 0x0000000812097824 */ /* 0x000fe400078e00ff */
[----:B------:R-:W-:Y:S01]  /*1d80*/  LOP3.LUT R8, R8, 0x1c00, RZ, 0xc0, !PT ;  /* 0x00001c0008087812 */ /* 0x000fe200078ec0ff */
[----:B------:R-:W-:Y:S01]  /*1d90*/  UMOV UR10, UR8 ;  /* 0x00000008000a7c82 */ /* 0x000fe20008000000 */
[C---:B------:R-:W-:Y:S01]  /*1da0*/  LOP3.LUT R7, R0.reuse, 0x4, RZ, 0xc0, !PT ;  /* 0x0000000400077812 */ /* 0x040fe200078ec0ff */
[----:B------:R-:W-:Y:S01]  /*1db0*/  IMAD.U32 R20, RZ, RZ, UR9 ;  /* 0x00000009ff147e24 */ /* 0x000fe2000f8e00ff */
[----:B------:R-:W-:-:S02]  /*1dc0*/  LOP3.LUT R6, R0, 0x3, RZ, 0xc0, !PT ;  /* 0x0000000300067812 */ /* 0x000fc400078ec0ff */
[----:B------:R-:W-:-:S04]  /*1dd0*/  LOP3.LUT R11, R8, R7, RZ, 0xfc, !PT ;  /* 0x00000007080b7212 */ /* 0x000fc800078efcff */
[----:B------:R-:W-:-:S04]  /*1de0*/  LOP3.LUT R12, R11, R6, RZ, 0xfc, !PT ;  /* 0x000000060b0c7212 */ /* 0x000fc800078efcff */
[----:B------:R-:W-:Y:S01]  /*1df0*/  LOP3.LUT R9, R12, 0x18, R9, 0xf8, !PT ;  /* 0x000000180c097812 */ /* 0x000fe200078ef809 */
[----:B0-----:R-:W-:Y:S02]  /*1e00*/  ULEA UR7, UR6, UR7, 0x18 ;  /* 0x0000000706077291 */ /* 0x001fe4000f8ec03f */
[----:B------:R-:W-:Y:S02]  /*1e10*/  UIADD3 UR6, UR8, 0x2, URZ ;  /* 0x0000000208067890 */ /* 0x000fe4000fffe03f */
[----:B------:R-:W-:Y:S02]  /*1e20*/  IMAD R9, R20, 0x2000, R9 ;  /* 0x0000200014097824 */ /* 0x000fe400078e0209 */
[----:B------:R-:W-:-:S03]  /*1e30*/  LEA R13, R3, UR7, 0x3 ;  /* 0x00000007030d7c11 */ /* 0x000fc6000f8e18ff */
[----:B------:R-:W-:Y:S01]  /*1e40*/  LEA R9, R9, UR7, 0x2 ;  /* 0x0000000709097c11 */ /* 0x000fe2000f8e10ff */
[----:B------:R0:W0:Y:S01]  /*1e50*/  SYNCS.PHASECHK.TRANS64.TRYWAIT P1, [R13+URZ], R14 ;  /* 0x0000000e0d0075a7 */ /* 0x000022000802017f */
[----:B-1234-:R-:W-:-:S03]  /*1e60*/  WARPGROUP.ARRIVE ;  /* 0x00000000000079c5 */ /* 0x01efc60000000000 */
[----:B------:R-:W-:-:S03]  /*1e70*/  IMAD.IADD R11, R10, 0x1, R9 ;  /* 0x000000010a0b7824 */ /* 0x000fc600078e0209 */
[----:B------:R-:W-:Y:S01]  /*1e80*/  HGMMA.64x256x8.F32.TF32 R24, R164, gdesc[UR8], R24, gsb0 ;  /* 0x07e00008a4187df0 */ /* 0x000fe20008002818 */
[----:B------:R-:W-:Y:S01]  /*1e90*/  UMOV UR10, UR6 ;  /* 0x00000006000a7c82 */ /* 0x000fe20008000000 */
[----:B------:R-:W-:Y:S01]  /*1ea0*/  UMOV UR11, 0x40000040 ;  /* 0x40000040000b7882 */ /* 0x000fe20000000000 */
[----:B------:R-:W-:Y:S02]  /*1eb0*/  WARPGROUP.DEPBAR.LE gsb0, 0x0 ;  /* 0x00008000000079c5 */ /* 0x000fe40000010000 */
[----:B------:R-:W-:Y:S04]  /*1ec0*/  LDS R160, [R9+0x900] ;  /* 0x0009000009a07984 */ /* 0x000fe80000000800 */
[----:B------:R-:W-:Y:S04]  /*1ed0*/  LDS R161, [R9+0x1100] ;  /* 0x0011000009a17984 */ /* 0x000fe80000000800 */
[----:B------:R-:W-:Y:S04]  /*1ee0*/  LDS R162, [R11+0x900] ;  /* 0x000900000ba27984 */ /* 0x000fe80000000800 */
[----:B------:R-:W1:Y:S02]  /*1ef0*/  LDS R163, [R11+0x1100] ;  /* 0x001100000ba37984 */ /* 0x000e640000000800 */
[----:B-1----:R-:W-:-:S09]  /*1f00*/  WARPGROUP.ARRIVE ;  /* 0x00000000000079c5 */ /* 0x002fd20000000000 */
[----:B------:R-:W-:Y:S03]  /*1f10*/  HGMMA.64x256x8.F32.TF32 R24, R160, gdesc[UR8], R24, gsb0 ;  /* 0x07e00008a0187df0 */ /* 0x000fe60008002818 */
[----:B------:R-:W-:Y:S02]  /*1f20*/  WARPGROUP.DEPBAR.LE gsb0, 0x0 ;  /* 0x00008000000079c5 */ /* 0x000fe40000010000 */
[----:B------:R1:W2:Y:S04]  /*1f30*/  LDS R160, [R9+0xa00] ;  /* 0x000a000009a07984 */ /* 0x0002a80000000800 */
[----:B------:R1:W3:Y:S04]  /*1f40*/  LDS R161, [R9+0x1200] ;  /* 0x0012000009a17984 */ /* 0x0002e80000000800 */
[----:B------:R1:W4:Y:S04]  /*1f50*/  LDS R162, [R11+0xa00] ;  /* 0x000a00000ba27984 */ /* 0x0003280000000800 */
[----:B------:R1:W0:Y:S01]  /*1f60*/  LDS R163, [R11+0x1200] ;  /* 0x001200000ba37984 */ /* 0x0002220000000800 */
[----:B------:R-:W-:Y:S05]  /*1f70*/  @!P0 BRA `(.L_x_28) ;  /* 0x0000000000048947 */ /* 0x000fea0003800000 */
[----:B------:R-:W-:Y:S01]  /*1f80*/  BPT.TRAP 0x1 ;  /* 0x000000040000795c */ /* 0x000fe20000300000 */
.L_x_28:
[----:B------:R-:W-:Y:S01]  /*1f90*/  ULEA UR6, UR5, UR7, 0x3 ;  /* 0x0000000705067291 */ /* 0x000fe2000f8e183f */
[----:B------:R-:W-:-:S03]  /*1fa0*/  ISETP.GT.U32.AND P2, PT, R19, 0x1, PT ;  /* 0x000000011300780c */ /* 0x000fc60003f44070 */
[----:B------:R-:W-:-:S04]  /*1fb0*/  UIADD3 UR6, UR6, 0x10, URZ ;  /* 0x0000001006067890 */ /* 0x000fc8000fffe03f */
[----:B------:R-:W-:-:S09]  /*1fc0*/  UPRMT UR6, URZ, 0x654, UR6 ;  /* 0x000006543f067896 */ /* 0x000fd20008000006 */
[----:B------:R-:W-:Y:S01]  /*1fd0*/  SYNCS.ARRIVE.TRANS64.RED.A1T0 RZ, [UR6], RZ ;  /* 0x000000ffffff79a7 */ /* 0x000fe20008100406 */
[----:B------:R-:W-:Y:S05]  /*1fe0*/  @P2 BRA `(.L_x_29) ;  /* 0x0000000000042947 */ /* 0x000fea0003800000 */
[----:B------:R-:W-:Y:S01]  /*1ff0*/  BPT.TRAP 0x1 ;  /* 0x000000040000795c */ /* 0x000fe20000300000 */
.L_x_29:
[----:B------:R-:W-:Y:S01]  /*2000*/  UIADD3 UR6, UR8, 0x4, URZ ;  /* 0x0000000408067890 */ /* 0x000fe2000fffe03f */
[----:B0-234-:R-:W-:Y:S01]  /*2010*/  WARPGROUP.ARRIVE ;  /* 0x00000000000079c5 */ /* 0x01dfe20000000000 */
[----:B------:R-:W-:Y:S01]  /*2020*/  UMOV UR11, 0x40000040 ;  /* 0x40000040000b7882 */ /* 0x000fe20000000000 */
[----:B------:R-:W-:-:S04]  /*2030*/  UIADD3 UR5, UR5, 0x1, URZ ;  /* 0x0000000105057890 */ /* 0x000fc8000fffe03f */
[----:B------:R-:W-:Y:S01]  /*2040*/  UMOV UR10, UR6 ;  /* 0x00000006000a7c82 */ /* 0x000fe20008000000 */
[----:B------:R-:W-:Y:S02]  /*2050*/  UIADD3 UR6, UR8, 0x6, URZ ;  /* 0x0000000608067890 */ /* 0x000fe4000fffe03f */
[----:B------:R-:W-:Y:S01]  /*2060*/  HGMMA.64x256x8.F32.TF32 R24, R160, gdesc[UR8], R24, gsb0 ;  /* 0x07e00008a0187df0 */ /* 0x000fe20008002818 */
[----:B------:R-:W-:Y:S01]  /*2070*/  UMOV UR11, 0x40000040 ;  /* 0x40000040000b7882 */ /* 0x000fe20000000000 */
[----:B------:R-:W-:-:S03]  /*2080*/  UISETP.NE.AND UP0, UPT, UR5, 0x2, UPT ;  /* 0x000000020500788c */ /* 0x000fc6000bf05270 */
[----:B------:R-:W-:Y:S01]  /*2090*/  UMOV UR10, UR6 ;  /* 0x00000006000a7c82 */ /* 0x000fe20008000000 */
[----:B------:R-:W-:Y:S02]  /*20a0*/  UIADD3 UR6, UR8, 0x800, URZ ;  /* 0x0000080008067890 */ /* 0x000fe4000fffe03f */
[----:B------:R-:W-:Y:S01]  /*20b0*/  USEL UR5, UR5, URZ, UP0 ;  /* 0x0000003f05057287 */ /* 0x000fe20008000000 */
[----:B------:R-:W-:Y:S02]  /*20c0*/  WARPGROUP.DEPBAR.LE gsb0, 0x0 ;  /* 0x00008000000079c5 */ /* 0x000fe40000010000 */
[----:B------:R-:W-:Y:S04]  /*20d0*/  LDS R160, [R9+0xb00] ;  /* 0x000b000009a07984 */ /* 0x000fe80000000800 */
[----:B------:R-:W-:Y:S04]  /*20e0*/  LDS R161, [R9+0x1300] ;  /* 0x0013000009a17984 */ /* 0x000fe80000000800 */
[----:B------:R-:W-:Y:S04]  /*20f0*/  LDS R162, [R11+0xb00] ;  /* 0x000b00000ba27984 */ /* 0x000fe80000000800 */
[----:B------:R-:W0:Y:S02]  /*2100*/  LDS R163, [R11+0x1300] ;  /* 0x001300000ba37984 */ /* 0x000e240000000800 */
[----:B0-----:R-:W-:-:S06]  /*2110*/  WARPGROUP.ARRIVE ;  /* 0x00000000000079c5 */ /* 0x001fcc0000000000 */
        /* <DEDUP_REMOVED lines=8> */
[----:B------:R-:W0:Y:S02]  /*21a0*/  LDS R163, [R11+0x1400] ;  /* 0x001400000ba37984 */ /* 0x000e240000000800 */
[----:B0-----:R-:W-:-:S08]  /*21b0*/  WARPGROUP.ARRIVE ;  /* 0x00000000000079c5 */ /* 0x001fd00000000000 */
        /* <DEDUP_REMOVED lines=13> */
[----:B------:R-:W-:Y:S02]  /*2290*/  WARPGROUP.DEPBAR.LE gsb0, 0x0 ;  /* 0x00008000000079c5 */ /* 0x000fe40000010000 */
[----:B------:R-:W-:Y:S04]  /*22a0*/  LDS R160, [R9+0xe00] ;  /* 0x000e000009a07984 */ /* 0x000fe80000000800 */
[----:B------:R-:W-:Y:S04]  /*22b0*/  LDS R161, [R9+0x1600] ;  /* 0x0016000009a17984 */ /* 0x000fe80000000800 */
[----:B------:R-:W-:Y:S04]  /*22c0*/  LDS R162, [R11+0xe00] ;  /* 0x000e00000ba27984 */ /* 0x000fe80000000800 */
[----:B------:R-:W0:Y:S02]  /*22d0*/  LDS R163, [R11+0x1600] ;  /* 0x001600000ba37984 */ /* 0x000e240000000800 */
[----:B0-----:R-:W-:-:S09]  /*22e0*/  WARPGROUP.ARRIVE ;  /* 0x00000000000079c5 */ /* 0x001fd20000000000 */
        /* <DEDUP_REMOVED lines=8> */
.L_x_30:
[----:B------:R-:W-:Y:S01]  /*2370*/  IMAD.SHL.U32 R12, R3, 0x2000, RZ ;  /* 0x00002000030c7824 */ /* 0x000fe200078e00ff */
[----:B------:R-:W-:Y:S04]  /*2380*/  BSSY B0, `(.L_x_31) ;  /* 0x0000007000007945 */ /* 0x000fe80003800000 */
[----:B01----:R-:W-:-:S04]  /*2390*/  LOP3.LUT R9, R12, R5, RZ, 0xfc, !PT ;  /* 0x000000050c097212 */ /* 0x003fc800078efcff */
[----:B------:R-:W-:-:S05]  /*23a0*/  LEA R9, R9, UR7, 0x2 ;  /* 0x0000000709097c11 */ /* 0x000fca000f8e10ff */
[----:B------:R-:W-:Y:S01]  /*23b0*/  IMAD.IADD R11, R10, 0x1, R9 ;  /* 0x000000010a0b7824 */ /* 0x000fe200078e0209 */
[----:B------:R-:W-:Y:S06]  /*23c0*/  @P1 BRA `(.L_x_32) ;  /* 0x0000000000081947 */ /* 0x000fec0003800000 */
[----:B------:R-:W0:Y:S02]  /*23d0*/  SYNCS.PHASECHK.TRANS64.TRYWAIT P1, [R13+URZ], R14 ;  /* 0x0000000e0d0075a7 */ /* 0x000e24000802017f */
[----:B0-----:R-:W-:Y:S05]  /*23e0*/  @!P1 BRA `(.L_x_33) ;  /* 0x00000090009c9947 */ /* 0x001fea0003800000 */
.L_x_32:
[----:B------:R-:W-:Y:S05]  /*23f0*/  BSYNC B0 ;  /* 0x0000000000007941 */ /* 0x000fea0003800000 */
.L_x_31:
[----:B------:R1:W0:Y:S01]  /*2400*/  LDS R164, [R9+0x800] ;  /* 0x0008000009a47984 */ /* 0x0002220000000800 */
[----:B------:R-:W-:Y:S05]  /*2410*/  WARPSYNC.ALL ;  /* 0x0000000000007948 */ /* 0x000fea0003800000 */
[----:B------:R1:W0:Y:S04]  /*2420*/  LDS R165, [R9+0x1000] ;  /* 0x0010000009a57984 */ /* 0x0002280000000800 */
[----:B------:R1:W0:Y:S04]  /*2430*/  LDS R166, [R11+0x800] ;  /* 0x000800000ba67984 */ /* 0x0002280000000800 */
[----:B------:R1:W0:Y:S01]  /*2440*/  LDS R167, [R11+0x1000] ;  /* 0x001000000ba77984 */ /* 0x0002220000000800 */
[----:B------:R-:W-:Y:S01]  /*2450*/  UIADD3 UR6, UR8, 0x806, URZ ;  /* 0x0000080608067890 */ /* 0x000fe2000fffe03f */
[----:B--234-:R-:W-:Y:S01]  /*2460*/  WARPGROUP.ARRIVE ;  /* 0x00000000000079c5 */ /* 0x01cfe20000000000 */
[----:B------:R-:W-:Y:S01]  /*2470*/  UMOV UR11, 0x40000040 ;  /* 0x40000040000b7882 */ /* 0x000fe20000000000 */
[C---:B------:R-:W-:Y:S01]  /*2480*/  ISETP.GT.AND P1, PT, R4.reuse, 0x2, PT ;  /* 0x000000020400780c */ /* 0x040fe20003f24270 */
[----:B------:R-:W-:Y:S01]  /*2490*/  VIADD R4, R4, 0xffffffff ;  /* 0xffffffff04047836 */ /* 0x000fe20000000000 */
[----:B------:R-:W-:-:S02]  /*24a0*/  R2UR UR9, R3 ;  /* 0x00000000030972ca */ /* 0x000fc400000e0000 */
[----:B------:R-:W-:-:S11]  /*24b0*/  UMOV UR10, UR6 ;  /* 0x00000006000a7c82 */ /* 0x000fd60008000000 */
[----:B------:R-:W-:Y:S03]  /*24c0*/  HGMMA.64x256x8.F32.TF32 R24, R160, gdesc[UR8], R24, gsb0 ;  /* 0x07e00008a0187df0 */ /* 0x000fe60008002818 */
[----:B------:R-:W-:Y:S02]  /*24d0*/  WARPGROUP.DEPBAR.LE gsb0, 0x0 ;  /* 0x00008000000079c5 */ /* 0x000fe40000010000 */
[----:B-1----:R-:W-:Y:S05]  /*24e0*/  @P1 BRA `(.L_x_34) ;  /* 0xfffffff400e41947 */ /* 0x002fea000383ffff */
.L_x_26:
[----:B------:R-:W-:Y:S01]  /*24f0*/  IMAD.MOV.U32 R5, RZ, RZ, 0x40000040 ;  /* 0x40000040ff057424 */ /* 0x000fe200078e00ff */
[----:B0-----:R-:W-:Y:S01]  /*2500*/  LEA R4, R3, UR4, 0xc ;  /* 0x0000000403047c11 */ /* 0x001fe2000f8e60ff */
[----:B-1234-:R-:W-:Y:S01]  /*2510*/  WARPGROUP.ARRIVE ;  /* 0x00000000000079c5 */ /* 0x01efe20000000000 */
[----:B------:R-:W-:Y:S01]  /*2520*/  IMAD.SHL.U32 R3, R18, 0x8, RZ ;  /* 0x0000000812037824 */ /* 0x000fe200078e00ff */
[----:B------:R-:W-:Y:S01]  /*2530*/  LOP3.LUT R6, R6, R8, R7, 0xfe, !PT ;  /* 0x0000000806067212 */ /* 0x000fe200078efe07 */
[----:B------:R-:W-:Y:S01]  /*2540*/  IMAD.MOV.U32 R7, RZ, RZ, 0x40000040 ;  /* 0x40000040ff077424 */ /* 0x000fe200078e00ff */
[----:B------:R-:W-:Y:S02]  /*2550*/  R2UR UR10, R4 ;  /* 0x00000000040a72ca */ /* 0x000fe400000e0000 */
[----:B------:R-:W-:Y:S02]  /*2560*/  R2UR UR11, R5 ;  /* 0x00000000050b72ca */ /* 0x000fe400000e0000 */
[----:B------:R-:W-:Y:S01]  /*2570*/  LOP3.LUT R3, R6, 0x18, R3, 0xf8, !PT ;  /* 0x0000001806037812 */ /* 0x000fe200078ef803 */
[----:B------:R-:W-:-:S04]  /*2580*/  VIADD R6, R4, 0x2 ;  /* 0x0000000204067836 */ /* 0x000fc80000000000 */
[----:B------:R-:W-:-:S05]  /*2590*/  IMAD.IADD R12, R3, 0x1, R12 ;  /* 0x00000001030c7824 */ /* 0x000fca00078e020c */
[----:B------:R-:W-:Y:S01]  /*25a0*/  LEA R3, R12, UR7, 0x2 ;  /* 0x000000070c037c11 */ /* 0x000fe2000f8e10ff */
[----:B------:R-:W-:Y:S01]  /*25b0*/  HGMMA.64x256x8.F32.TF32 R24, R164, gdesc[UR8], R24, gsb0 ;  /* 0x07e00008a4187df0 */ /* 0x000fe20008002818 */
[----:B------:R-:W-:Y:S02]  /*25c0*/  R2UR UR10, R6 ;  /* 0x00000000060a72ca */ /* 0x000fe400000e0000 */
[----:B------:R-:W-:Y:S01]  /*25d0*/  R2UR UR11, R7 ;  /* 0x00000000070b72ca */ /* 0x000fe200000e0000 */
[----:B------:R-:W-:Y:S01]  /*25e0*/  IMAD.IADD R10, R10, 0x1, R3 ;  /* 0x000000010a0a7824 */ /* 0x000fe200078e0203 */
[----:B------:R-:W-:Y:S02]  /*25f0*/  WARPGROUP.DEPBAR.LE gsb0, 0x0 ;  /* 0x00008000000079c5 */ /* 0x000fe40000010000 */
[----:B------:R-:W-:Y:S04]  /*2600*/  LDS R160, [R3+0x900] ;  /* 0x0009000003a07984 */ /* 0x000fe80000000800 */
[----:B------:R-:W-:Y:S04]  /*2610*/  LDS R161, [R3+0x1100] ;  /* 0x0011000003a17984 */ /* 0x000fe80000000800 */
[----:B------:R-:W-:Y:S04]  /*2620*/  LDS R162, [R10+0x900] ;  /* 0x000900000aa27984 */ /* 0x000fe80000000800 */
[----:B------:R-:W0:Y:S02]  /*2630*/  LDS R163, [R10+0x1100] ;  /* 0x001100000aa37984 */ /* 0x000e240000000800 */
[----:B0-----:R-:W-:-:S07]  /*2640*/  WARPGROUP.ARRIVE ;  /* 0x00000000000079c5 */ /* 0x001fce0000000000 */
[----:B------:R-:W-:Y:S03]  /*2650*/  HGMMA.64x256x8.F32.TF32 R24, R160, gdesc[UR8], R24, gsb0 ;  /* 0x07e00008a0187df0 */ /* 0x000fe60008002818 */
[----:B------:R-:W-:Y:S02]  /*2660*/  WARPGROUP.DEPBAR.LE gsb0, 0x0 ;  /* 0x00008000000079c5 */ /* 0x000fe40000010000 */
[----:B------:R0:W1:Y:S04]  /*2670*/  LDS R160, [R3+0xa00] ;  /* 0x000a000003a07984 */ /* 0x0000680000000800 */
[----:B------:R0:W2:Y:S04]  /*2680*/  LDS R161, [R3+0x1200] ;  /* 0x0012000003a17984 */ /* 0x0000a80000000800 */
[----:B------:R0:W3:Y:S04]  /*2690*/  LDS R162, [R10+0xa00] ;  /* 0x000a00000aa27984 */ /* 0x0000e80000000800 */
[----:B------:R0:W4:Y:S01]  /*26a0*/  LDS R163, [R10+0x1200] ;  /* 0x001200000aa37984 */ /* 0x0001220000000800 */
[----:B------:R-:W-:Y:S05]  /*26b0*/  @!P0 BRA `(.L_x_35) ;  /* 0x0000000000048947 */ /* 0x000fea0003800000 */
[----:B------:R-:W-:Y:S01]  /*26c0*/  BPT.TRAP 0x1 ;  /* 0x000000040000795c */ /* 0x000fe20000300000 */
.L_x_35:
[----:B------:R-:W-:Y:S01]  /*26d0*/  ULEA UR4, UR5, UR7, 0x3 ;  /* 0x0000000705047291 */ /* 0x000fe2000f8e183f */
[----:B------:R-:W-:-:S03]  /*26e0*/  ISETP.GT.U32.AND P1, PT, R19, 0x1, PT ;  /* 0x000000011300780c */ /* 0x000fc60003f24070 */
[----:B------:R-:W-:-:S04]  /*26f0*/  UIADD3 UR4, UR4, 0x10, URZ ;  /* 0x0000001004047890 */ /* 0x000fc8000fffe03f */
[----:B------:R-:W-:-:S09]  /*2700*/  UPRMT UR4, URZ, 0x654, UR4 ;  /* 0x000006543f047896 */ /* 0x000fd20008000004 */
[----:B------:R-:W-:Y:S01]  /*2710*/  SYNCS.ARRIVE.TRANS64.RED.A1T0 RZ, [UR4], RZ ;  /* 0x000000ffffff79a7 */ /* 0x000fe20008100404 */
[----:B------:R-:W-:Y:S05]  /*2720*/  @P1 BRA `(.L_x_36) ;  /* 0x0000000000041947 */ /* 0x000fea0003800000 */
[----:B------:R-:W-:Y:S01]  /*2730*/  BPT.TRAP 0x1 ;  /* 0x000000040000795c */ /* 0x000fe20000300000 */
.L_x_36:
[----:B------:R-:W-:Y:S01]  /*2740*/  VIADD R6, R4, 0x4 ;  /* 0x0000000404067836 */ /* 0x000fe20000000000 */
[----:B-1234-:R-:W-:Y:S01]  /*2750*/  WARPGROUP.ARRIVE ;  /* 0x00000000000079c5 */ /* 0x01efe20000000000 */
[----:B------:R-:W-:Y:S02]  /*2760*/  IMAD.MOV.U32 R7, RZ, RZ, 0x40000040 ;  /* 0x40000040ff077424 */ /* 0x000fe400078e00ff */
[----:B------:R-:W-:Y:S01]  /*2770*/  IMAD.MOV.U32 R5, RZ, RZ, 0x40000040 ;  /* 0x40000040ff057424 */ /* 0x000fe200078e00ff */
[----:B------:R-:W-:Y:S01]  /*2780*/  R2UR UR6, R6 ;  /* 0x00000000060672ca */ /* 0x000fe200000e0000 */
[----:B------:R-:W-:Y:S01]  /*2790*/  VIADD R6, R4, 0x6 ;  /* 0x0000000604067836 */ /* 0x000fe20000000000 */
[----:B------:R-:W-:Y:S01]  /*27a0*/  R2UR UR7, R7 ;  /* 0x00000000070772ca */ /* 0x000fe200000e0000 */
[----:B------:R-:W-:-:S12]  /*27b0*/  IMAD.MOV.U32 R7, RZ, RZ, 0x40000040 ;  /* 0x40000040ff077424 */ /* 0x000fd800078e00ff */
[----:B------:R-:W-:Y:S01]  /*27c0*/  HGMMA.64x256x8.F32.TF32 R24, R160, gdesc[UR4], R24, gsb0 ;  /* 0x07e00004a0187df0 */ /* 0x000fe20008002818 */
[----:B------:R-:W-:Y:S01]  /*27d0*/  R2UR UR6, R6 ;  /* 0x00000000060672ca */ /* 0x000fe200000e0000 */
[----:B------:R-:W-:Y:S01]  /*27e0*/  VIADD R6, R4, 0x800 ;  /* 0x0000080004067836 */ /* 0x000fe20000000000 */
[----:B------:R-:W-:Y:S01]  /*27f0*/  R2UR UR7, R7 ;  /* 0x00000000070772ca */ /* 0x000fe200000e0000 */
[----:B------:R-:W-:Y:S01]  /*2800*/  IMAD.MOV.U32 R7, RZ, RZ, 0x40000040 ;  /* 0x40000040ff077424 */ /* 0x000fe200078e00ff */
[----:B------:R-:W-:Y:S02]  /*2810*/  WARPGROUP.DEPBAR.LE gsb0, 0x0 ;  /* 0x00008000000079c5 */ /* 0x000fe40000010000 */
[----:B------:R-:W-:Y:S04]  /*2820*/  LDS R160, [R3+0xb00] ;  /* 0x000b000003a07984 */ /* 0x000fe80000000800 */
[----:B------:R-:W-:Y:S04]  /*2830*/  LDS R161, [R3+0x1300] ;  /* 0x0013000003a17984 */ /* 0x000fe80000000800 */
[----:B------:R-:W-:Y:S04]  /*2840*/  LDS R162, [R10+0xb00] ;  /* 0x000b00000aa27984 */ /* 0x000fe80000000800 */
[----:B------:R-:W1:Y:S02]  /*2850*/  LDS R163, [R10+0x1300] ;  /* 0x001300000aa37984 */ /* 0x000e640000000800 */
[----:B-1----:R-:W-:-:S07]  /*2860*/  WARPGROUP.ARRIVE ;  /* 0x00000000000079c5 */ /* 0x002fce0000000000 */
        /* <DEDUP_REMOVED lines=13> */
[C---:B------:R-:W-:Y:S01]  /*2940*/  VIADD R6, R4.reuse, 0x804 ;  /* 0x0000080404067836 */ /* 0x040fe20000000000 */
[----:B------:R-:W-:Y:S01]  /*2950*/  R2UR UR7, R7 ;  /* 0x00000000070772ca */ /* 0x000fe200000e0000 */
[----:B------:R-:W-:Y:S02]  /*2960*/  IMAD.MOV.U32 R7, RZ, RZ, 0x40000040 ;  /* 0x40000040ff077424 */ /* 0x000fe400078e00ff */
[----:B------:R-:W-:Y:S01]  /*2970*/  VIADD R4, R4, 0x806 ;  /* 0x0000080604047836 */ /* 0x000fe20000000000 */
[----:B------:R-:W-:Y:S02]  /*2980*/  WARPGROUP.DEPBAR.LE gsb0, 0x0 ;  /* 0x00008000000079c5 */ /* 0x000fe40000010000 */
[----:B------:R-:W-:Y:S04]  /*2990*/  LDS R160, [R3+0xd00] ;  /* 0x000d000003a07984 */ /* 0x000fe80000000800 */
[----:B------:R-:W-:Y:S04]  /*29a0*/  LDS R161, [R3+0x1500] ;  /* 0x0015000003a17984 */ /* 0x000fe80000000800 */
[----:B------:R-:W-:Y:S04]  /*29b0*/  LDS R162, [R10+0xd00] ;  /* 0x000d00000aa27984 */ /* 0x000fe80000000800 */
[----:B------:R-:W1:Y:S02]  /*29c0*/  LDS R163, [R10+0x1500] ;  /* 0x001500000aa37984 */ /* 0x000e640000000800 */
[----:B-1----:R-:W-:-:S06]  /*29d0*/  WARPGROUP.ARRIVE ;  /* 0x00000000000079c5 */ /* 0x002fcc0000000000 */
[----:B------:R-:W-:Y:S01]  /*29e0*/  HGMMA.64x256x8.F32.TF32 R24, R160, gdesc[UR4], R24, gsb0 ;  /* 0x07e00004a0187df0 */ /* 0x000fe20008002818 */
[----:B------:R-:W-:Y:S02]  /*29f0*/  R2UR UR6, R6 ;  /* 0x00000000060672ca */ /* 0x000fe400000e0000 */
[----:B------:R-:W-:Y:S01]  /*2a00*/  R2UR UR7, R7 ;  /* 0x00000000070772ca */ /* 0x000fe200000e0000 */
[----:B------:R-:W-:Y:S02]  /*2a10*/  WARPGROUP.DEPBAR.LE gsb0, 0x0 ;  /* 0x00008000000079c5 */ /* 0x000fe40000010000 */
[----:B------:R-:W-:Y:S04]  /*2a20*/  LDS R160, [R3+0xe00] ;  /* 0x000e000003a07984 */ /* 0x000fe80000000800 */
[----:B------:R-:W-:Y:S04]  /*2a30*/  LDS R161, [R3+0x1600] ;  /* 0x0016000003a17984 */ /* 0x000fe80000000800 */
[----:B------:R-:W-:Y:S04]  /*2a40*/  LDS R162, [R10+0xe00] ;  /* 0x000e00000aa27984 */ /* 0x000fe80000000800 */
[----:B------:R-:W1:Y:S02]  /*2a50*/  LDS R163, [R10+0x1600] ;  /* 0x001600000aa37984 */ /* 0x000e640000000800 */
[----:B-1----:R-:W-:-:S08]  /*2a60*/  WARPGROUP.ARRIVE ;  /* 0x00000000000079c5 */ /* 0x002fd00000000000 */
        /* <DEDUP_REMOVED lines=9> */
[----:B------:R-:W-:Y:S03]  /*2b00*/  HGMMA.64x256x8.F32.TF32 R24, R160, gdesc[UR4], R24, gsb0 ;  /* 0x07e00004a0187df0 */ /* 0x000fe60008002818 */
[----:B------:R-:W-:Y:S02]  /*2b10*/  WARPGROUP.DEPBAR.LE gsb0, 0x0 ;  /* 0x00008000000079c5 */ /* 0x000fe40000010000 */
.L_x_22:
[----:B------:R-:W-:Y:S05]  /*2b20*/  @!P0 BRA `(.L_x_37) ;  /* 0x0000000000048947 */ /* 0x000fea0003800000 */
[----:B------:R-:W-:Y:S01]  /*2b30*/  BPT.TRAP 0x1 ;  /* 0x000000040000795c */ /* 0x000fe20000300000 */
.L_x_37:
[----:B------:R-:W2:Y:S01]  /*2b40*/  S2UR UR6, SR_CgaCtaId ;  /* 0x00000000000679c3 */ /* 0x000ea20000008800 */
[----:B------:R-:W-:Y:S01]  /*2b50*/  UIADD3 UR39, UR40, UR39, URZ ;  /* 0x0000002728277290 */ /* 0x000fe2000fffe03f */
[----:B------:R-:W-:Y:S01]  /*2b60*/  ISETP.GT.U32.AND P0, PT, R19, 0x1, PT ;  /* 0x000000011300780c */ /* 0x000fe20003f04070 */
[----:B------:R-:W-:Y:S02]  /*2b70*/  UMOV UR5, 0x400 ;  /* 0x0000040000057882 */ /* 0x000fe40000000000 */
[----:B------:R-:W-:-:S04]  /*2b80*/  ULEA UR4, UR39, 0x8, 0x3 ;  /* 0x0000000827047891 */ /* 0x000fc8000f8e183f */
[----:B------:R-:W-:Y:S02]  /*2b90*/  ULOP3.LUT UR4, UR4, 0x8, URZ, 0xc0, !UPT ;  /* 0x0000000804047892 */ /* 0x000fe4000f8ec03f */
[----:B--2---:R-:W-:-:S04]  /*2ba0*/  ULEA UR5, UR6, UR5, 0x18 ;  /* 0x0000000506057291 */ /* 0x004fc8000f8ec03f */
[----:B------:R-:W-:-:S04]  /*2bb0*/  UIADD3 UR4, UR5, 0x10, UR4 ;  /* 0x0000001005047890 */ /* 0x000fc8000fffe004 */
[----:B------:R-:W-:-:S09]  /*2bc0*/  UPRMT UR4, URZ, 0x654, UR4 ;  /* 0x000006543f047896 */ /* 0x000fd20008000004 */
[----:B------:R-:W-:Y:S01]  /*2bd0*/  SYNCS.ARRIVE.TRANS64.RED.A1T0 RZ, [UR4], RZ ;  /* 0x000000ffffff79a7 */ /* 0x000fe20008100404 */
[----:B------:R-:W-:Y:S05]  /*2be0*/  @P0 BRA `(.L_x_38) ;  /* 0x0000000000040947 */ /* 0x000fea0003800000 */
[----:B------:R-:W-:Y:S01]  /*2bf0*/  BPT.TRAP 0x1 ;  /* 0x000000040000795c */ /* 0x000fe20000300000 */
.L_x_38:
[----:B------:R-:W2:Y:S01]  /*2c00*/  LDC R7, c[0x0][0x288] ;  /* 0x0000a200ff077b82 */ /* 0x000ea20000000800 */
[----:B0-----:R-:W-:Y:S01]  /*2c10*/  LOP3.LUT R4, R18, 0x60, RZ, 0xc0, !PT ;  /* 0x0000006012047812 */ /* 0x001fe200078ec0ff */
[----:B------:R-:W-:Y:S01]  /*2c20*/  USHF.R.U32.HI UR4, URZ, 0x1, UR39 ;  /* 0x000000013f047899 */ /* 0x000fe20008011627 */
[----:B------:R-:W-:Y:S01]  /*2c30*/  LOP3.LUT R3, R0, 0x7, RZ, 0xc0, !PT ;  /* 0x0000000700037812 */ /* 0x000fe200078ec0ff */
[----:B------:R-:W-:Y:S01]  /*2c40*/  ULDC UR8, c[0x0][0x284] ;  /* 0x0000a10000087ab9 */ /* 0x000fe20000000800 */
[----:B------:R-:W-:Y:S01]  /*2c50*/  SHF.R.U32.HI R10, RZ, 0x1, R4 ;  /* 0x00000001ff0a7819 */ /* 0x000fe20000011604 */
[----:B------:R-:W-:Y:S01]  /*2c60*/  IMAD.SHL.U32 R4, R18, 0x2, RZ ;  /* 0x0000000212047824 */ /* 0x000fe200078e00ff */
[----:B------:R-:W-:Y:S01]  /*2c70*/  LOP3.LUT R0, R155, 0x1, RZ, 0xc0, !PT ;  /* 0x000000019b007812 */ /* 0x000fe200078ec0ff */
[----:B------:R-:W-:Y:S01]  /*2c80*/  ULOP3.LUT UR4, UR4, 0x1, URZ, 0xc0, !UPT ;  /* 0x0000000104047892 */ /* 0x000fe2000f8ec03f */
[----:B------:R-:W-:Y:S01]  /*2c90*/  IADD3 R5, RZ, -R10, -R3 ;  /* 0x8000000aff057210 */ /* 0x000fe20007ffe803 */
[----:B------:R-:W-:Y:S01]  /*2ca0*/  UISETP.GT.U32.AND UP1, UPT, UR39, 0x1, UPT ;  /* 0x000000012700788c */ /* 0x000fe2000bf24070 */
[----:B------:R-:W-:Y:S01]  /*2cb0*/  LOP3.LUT R9, R4, 0x6, RZ, 0xc0, !PT ;  /* 0x0000000604097812 */ /* 0x000fe200078ec0ff */
[C---:B------:R-:W-:Y:S01]  /*2cc0*/  IMAD.SHL.U32 R6, R0.reuse, 0x40, RZ ;  /* 0x0000004000067824 */ /* 0x040fe200078e00ff */
[----:B------:R-:W-:Y:S01]  /*2cd0*/  UISETP.NE.U32.AND UP0, UPT, UR4, 0x1, UPT ;  /* 0x000000010400788c */ /* 0x000fe2000bf05070 */
[----:B------:R-:W-:Y:S01]  /*2ce0*/  IMAD R11, R0, -0x40, R5 ;  /* 0xffffffc0000b7824 */ /* 0x000fe200078e0205 */
[----:B------:R-:W-:Y:S01]  /*2cf0*/  LOP3.LUT R0, R18, 0x3, RZ, 0xc0, !PT ;  /* 0x0000000312007812 */ /* 0x000fe200078ec0ff */
[----:B------:R-:W-:Y:S01]  /*2d00*/  ULDC.64 UR6, c[0x0][0x5d0] ;  /* 0x0001740000067ab9 */ /* 0x000fe20000000a00 */
[----:B------:R-:W-:Y:S01]  /*2d10*/  PRMT R8, R9, 0x6540, R152 ;  /* 0x0000654009087816 */ /* 0x000fe20000000098 */
[----:B------:R-:W-:Y:S01]  /*2d20*/  IMAD.SHL.U32 R152, R152, 0x100, RZ ;  /* 0x0000010098987824 */ /* 0x000fe200078e00ff */
[----:B------:R-:W-:Y:S01]  /*2d30*/  SHF.R.S32.HI R21, RZ, 0x1f, R153 ;  /* 0x0000001fff157819 */ /* 0x000fe20000011499 */
[----:B------:R-:W-:Y:S01]  /*2d40*/  UISETP.LT.U32.AND UP1, UPT, UR40, 0x2, UP1 ;  /* 0x000000022800788c */ /* 0x000fe20008f21070 */
[----:B------:R-:W-:Y:S01]  /*2d50*/  SHF.R.S32.HI R9, RZ, 0x1f, R8 ;  /* 0x0000001fff097819 */ /* 0x000fe20000011408 */
[----:B------:R-:W-:Y:S01]  /*2d60*/  UISETP.GT.U32.AND UP0, UPT, UR40, 0x1, !UP0 ;  /* 0x000000012800788c */ /* 0x000fe2000c704070 */
[----:B------:R-:W-:Y:S01]  /*2d70*/  LOP3.LUT R3, R6, 0x40, R3, 0xe2, !PT ;  /* 0x0000004006037812 */ /* 0x000fe200078ee203 */
[----:B--2---:R-:W-:Y:S01]  /*2d80*/  IMAD R13, R0, -0x2, R7 ;  /* 0xfffffffe000d7824 */ /* 0x004fe200078e0207 */
[----:B------:R-:W-:Y:S01]  /*2d90*/  ISETP.GE.AND P0, PT, R152, R7, PT ;  /* 0x000000079800720c */ /* 0x000fe20003f06270 */
[C---:B------:R-:W-:Y:S01]  /*2da0*/  IMAD.SHL.U32 R0, R154.reuse, 0x80, RZ ;  /* 0x000000809a007824 */ /* 0x040fe200078e00ff */
[----:B------:R-:W-:Y:S01]  /*2db0*/  USEL UR5, URZ, 0x1, !UP1 ;  /* 0x000000013f057887 */ /* 0x000fe2000c800000 */
[----:B------:R-:W-:Y:S01]  /*2dc0*/  IMAD R4, R21, UR6, RZ ;  /* 0x0000000615047c24 */ /* 0x000fe2000f8e02ff */
[----:B------:R-:W-:Y:S01]  /*2dd0*/  USEL UR4, URZ, 0x1, !UP0 ;  /* 0x000000013f047887 */ /* 0x000fe2000c000000 */
[----:B------:R-:W-:Y:S01]  /*2de0*/  IMAD.WIDE R6, R154, 0x80, RZ ;  /* 0x000000809a067825 */ /* 0x000fe200078e02ff */
[C---:B------:R-:W-:Y:S01]  /*2df0*/  ISETP.GE.OR P0, PT, R0.reuse, UR8, P0 ;  /* 0x0000000800007c0c */ /* 0x040fe20008706670 */
[----:B------:R-:W-:Y:S01]  /*2e00*/  ULOP3.LUT UR39, UR39, 0x1, URZ, 0xc0, !UPT ;  /* 0x0000000127277892 */ /* 0x000fe2000f8ec03f */
[----:B------:R-:W-:Y:S01]  /*2e10*/  IADD3 R0, -R0, UR8, R11 ;  /* 0x0000000800007c10 */ /* 0x000fe2000fffe10b */
[C---:B------:R-:W-:Y:S01]  /*2e20*/  IMAD R15, R153.reuse, UR7, R4 ;  /* 0x00000007990f7c24 */ /* 0x040fe2000f8e0204 */
[----:B------:R-:W-:Y:S01]  /*2e30*/  ULOP3.LUT UR38, UR4, UR38, UR5, 0x96, !UPT ;  /* 0x0000002604267292 */ /* 0x000fe2000f8e9605 */
[----:B------:R-:W-:Y:S01]  /*2e40*/  IMAD.WIDE.U32 R4, R153, UR6, R8 ;  /* 0x0000000699047c25 */ /* 0x000fe2000f8e0008 */
[----:B------:R-:W-:-:S03]  /*2e50*/  LOP3.LUT R159, R6, R3, R10, 0xfe, !PT ;  /* 0x00000003069f7212 */ /* 0x000fc600078efe0a */
[----:B------:R-:W-:Y:S02]  /*2e60*/  IMAD.IADD R5, R5, 0x1, R15 ;  /* 0x0000000105057824 */ /* 0x000fe400078e020f */
[----:B------:R-:W-:Y:S02]  /*2e70*/  IMAD.IADD R3, R13, 0x1, -R152 ;  /* 0x000000010d037824 */ /* 0x000fe400078e0a98 */
[----:B------:R-:W-:Y:S01]  /*2e80*/  IMAD.MOV.U32 R154, RZ, RZ, -0x1 ;  /* 0xffffffffff9a7424 */ /* 0x000fe200078e00ff */
[----:B------:R-:W-:Y:S06]  /*2e90*/  @P0 BRA `(.L_x_39) ;  /* 0x0000006000d40947 */ /* 0x000fec0003800000 */
[----:B------:R-:W0:Y:S01]  /*2ea0*/  LDC.64 R10, c[0x0][0x5c8] ;  /* 0x00017200ff0a7b82 */ /* 0x000e220000000a00 */
[----:B-1---5:R-:W-:Y:S01]  /*2eb0*/  FSETP.NEU.AND P1, PT, R156, RZ, PT ;  /* 0x000000ff9c00720b */ /* 0x022fe20003f2d000 */
[----:B------:R-:W-:Y:S01]  /*2ec0*/  BSSY B0, `(.L_x_39) ;  /* 0x0000632000007945 */ /* 0x000fe20003800000 */
[----:B------:R-:W-:-:S04]  /*2ed0*/  ISETP.GT.AND P0, PT, R3, RZ, PT ;  /* 0x000000ff0300720c */ /* 0x000fc80003f04270 */
[----:B------:R-:W-:Y:S01]  /*2ee0*/  ISETP.GT.AND P4, PT, R0, RZ, P0 ;  /* 0x000000ff0000720c */ /* 0x000fe20000784270 */
[-C--:B0-----:R-:W-:Y:S02]  /*2ef0*/  IMAD R12, R7, R10.reuse, RZ ;  /* 0x0000000a070c7224 */ /* 0x081fe400078e02ff */
[----:B------:R-:W-:-:S04]  /*2f00*/  IMAD.WIDE.U32 R162, R159, R10, R4 ;  /* 0x0000000a9fa27225 */ /* 0x000fc800078e0004 */
[----:B------:R-:W-:-:S04]  /*2f10*/  IMAD R5, R159, R11, R12 ;  /* 0x0000000b9f057224 */ /* 0x000fc800078e020c */
[----:B------:R-:W-:Y:S01]  /*2f20*/  IMAD.IADD R169, R163, 0x1, R5 ;  /* 0x00000001a3a97824 */ /* 0x000fe200078e0205 */
[----:B------:R-:W-:Y:S06]  /*2f30*/  @!P1 BRA `(.L_x_40) ;  /* 0x0000004400909947 */ /* 0x000fec0003800000 */
[----:B------:R-:W0:Y:S01]  /*2f40*/  LDC.64 R14, c[0x0][0x5b8] ;  /* 0x00016e00ff0e7b82 */ /* 0x000e220000000a00 */
[----:B------:R-:W-:-:S07]  /*2f50*/  ULDC.64 UR4, c[0x0][0x5c0] ;  /* 0x0001700000047ab9 */ /* 0x000fce0000000a00 */
[----:B------:R-:W1:Y:S08]  /*2f60*/  LDC.64 R166, c[0x0][0x5b0] ;  /* 0x00016c00ffa67b82 */ /* 0x000e700000000a00 */
[----:B------:R-:W2:Y:S01]  /*2f70*/  LDC.64 R12, c[0x0][0x5a8] ;  /* 0x00016a00ff0c7b82 */ /* 0x000ea20000000a00 */
[-C--:B0-----:R-:W-:Y:S02]  /*2f80*/  IMAD R4, R21, R14.reuse, RZ ;  /* 0x0000000e15047224 */ /* 0x081fe400078e02ff */
[----:B------:R-:W-:-:S04]  /*2f90*/  IMAD.WIDE.U32 R20, R153, R14, R8 ;  /* 0x0000000e99147225 */ /* 0x000fc800078e0008 */
[----:B------:R-:W-:Y:S02]  /*2fa0*/  IMAD R163, R153, R15, R4 ;  /* 0x0000000f99a37224 */ /* 0x000fe400078e0204 */
[----:B-1----:R-:W-:-:S03]  /*2fb0*/  IMAD R6, R7, R166, RZ ;  /* 0x000000a607067224 */ /* 0x002fc600078e02ff */
[----:B------:R-:W-:Y:S01]  /*2fc0*/  IADD3 R21, R21, R163, RZ ;  /* 0x000000a315157210 */ /* 0x000fe20007ffe0ff */
[C---:B------:R-:W-:Y:S02]  /*2fd0*/  IMAD R165, R159.reuse, R167, R6 ;  /* 0x000000a79fa57224 */ /* 0x040fe400078e0206 */
[----:B------:R-:W-:-:S04]  /*2fe0*/  IMAD.WIDE.U32 R4, R159, R166, R20 ;  /* 0x000000a69f047225 */ /* 0x000fc800078e0014 */
[----:B------:R-:W-:Y:S01]  /*2ff0*/  IMAD.IADD R5, R5, 0x1, R165 ;  /* 0x0000000105057824 */ /* 0x000fe200078e02a5 */
[----:B--2---:R-:W-:-:S04]  /*3000*/  LEA R6, P1, R4, R12, 0x2 ;  /* 0x0000000c04067211 */ /* 0x004fc800078210ff */
[----:B------:R-:W-:-:S05]  /*3010*/  LEA.HI.X R7, R4, R13, R5, 0x2, P1 ;  /* 0x0000000d04077211 */ /* 0x000fca00008f1405 */
[----:B------:R0:W2:Y:S01]  /*3020*/  @P4 LDG.E.LTC128B R15, desc[UR36][R6.64] ;  /* 0x00000024060f4981 */ /* 0x0000a2000c1e1920 */
[----:B------:R-:W-:Y:S01]  /*3030*/  IMAD.WIDE.U32 R4, R159, R166, R8 ;  /* 0x000000a69f047225 */ /* 0x000fe200078e0008 */
[----:B------:R-:W-:Y:S01]  /*3040*/  SHF.L.U64.HI R161, R166, 0x3, R167 ;  /* 0x00000003a6a17819 */ /* 0x000fe200000102a7 */
[----:B------:R-:W-:Y:S01]  /*3050*/  BSSY B1, `(.L_x_41) ;  /* 0x0000016000017945 */ /* 0x000fe20003800000 */
[----:B------:R-:W-:Y:S01]  /*3060*/  ISETP.GT.AND P0, PT, R0, 0x8, P0 ;  /* 0x000000080000780c */ /* 0x000fe20000704270 */
[----:B------:R-:W-:Y:S02]  /*3070*/  IMAD.IADD R5, R165, 0x1, R5 ;  /* 0x00000001a5057824 */ /* 0x000fe400078e0205 */
[----:B------:R-:W-:Y:S02]  /*3080*/  IMAD.SHL.U32 R160, R166, 0x8, RZ ;  /* 0x00000008a6a07824 */ /* 0x000fe400078e00ff */
[----:B------:R-:W-:Y:S01]  /*3090*/  IMAD.WIDE.U32 R22, R153, R14, R4 ;  /* 0x0000000e99167225 */ /* 0x000fe200078e0004 */
[----:B------:R-:W-:-:S03]  /*30a0*/  LEA R4, P1, R162, UR4, 0x2 ;  /* 0x00000004a2047c11 */ /* 0x000fc6000f8210ff */
[----:B------:R-:W-:Y:S01]  /*30b0*/  IMAD.WIDE.U32 R160, R159, R166, R160 ;  /* 0x000000a69fa07225 */ /* 0x000fe200078e00a0 */
[----:B------:R-:W-:Y:S02]  /*30c0*/  LEA.HI.X R5, R162, UR5, R169, 0x2, P1 ;  /* 0x00000005a2057c11 */ /* 0x000fe400088f14a9 */
[----:B------:R-:W-:Y:S01]  /*30d0*/  ISETP.GT.AND P1, PT, R3, 0x1, PT ;  /* 0x000000010300780c */ /* 0x000fe20003f24270 */
[----:B0-----:R-:W-:Y:S01]  /*30e0*/  IMAD.IADD R7, R163, 0x1, R23 ;  /* 0x00000001a3077824 */ /* 0x001fe200078e0217 */
[----:B------:R-:W-:Y:S01]  /*30f0*/  LEA R6, P3, R22, R12, 0x2 ;  /* 0x0000000c16067211 */ /* 0x000fe200078610ff */
[----:B------:R-:W-:Y:S01]  /*3100*/  IMAD.IADD R165, R165, 0x1, R161 ;  /* 0x00000001a5a57824 */ /* 0x000fe200078e02a1 */
[----:B------:R-:W-:Y:S02]  /*3110*/  IADD3 R23, P2, R20, R160, RZ ;  /* 0x000000a014177210 */ /* 0x000fe40007f5e0ff */
[----:B------:R-:W-:Y:S02]  /*3120*/  LEA.HI.X R7, R22, R13, R7, 0x2, P3 ;  /* 0x0000000d16077211 */ /* 0x000fe400018f1407 */
[----:B------:R-:W-:Y:S01]  /*3130*/  LEA R20, P3, R23, R12, 0x2 ;  /* 0x0000000c17147211 */ /* 0x000fe200078610ff */
[----:B--2---:R-:W-:-:S04]  /*3140*/  FMUL R159, R15, R156 ;  /* 0x0000009c0f9f7220 */ /* 0x004fc80000400000 */
[----:B------:R-:W-:Y:S01]  /*3150*/  FFMA R159, R24, R157, R159 ;  /* 0x0000009d189f7223 */ /* 0x000fe2000000009f */
[----:B------:R-:W-:-:S04]  /*3160*/  IMAD.X R24, R165, 0x1, R21, P2 ;  /* 0x00000001a5187824 */ /* 0x000fc800010e0615 */
[----:B------:R0:W-:Y:S01]  /*3170*/  @P4 STG.E desc[UR36][R4.64], R159 ;  /* 0x0000009f04004986 */ /* 0x0001e2000c101924 */
[----:B------:R-:W-:-:S13]  /*3180*/  ISETP.GT.AND P4, PT, R0, RZ, P1 ;  /* 0x000000ff0000720c */ /* 0x000fda0000f84270 */
[----:B0-----:R-:W-:Y:S05]  /*3190*/  @!P4 BRA `(.L_x_42) ;  /* 0x000000000004c947 */ /* 0x001fea0003800000 */
[----:B------:R0:W5:Y:S02]  /*31a0*/  LDG.E.LTC128B R15, desc[UR36][R6.64+0x4] ;  /* 0x00000424060f7981 */ /* 0x000164000c1e1920 */
.L_x_42:
[----:B------:R-:W-:Y:S05]  /*31b0*/  BSYNC B1 ;  /* 0x0000000000017941 */ /* 0x000fea0003800000 */
.L_x_41:
[----:B-----5:R-:W-:Y:S01]  /*31c0*/  FMUL R22, R15, R156 ;  /* 0x0000009c0f167220 */ /* 0x020fe20000400000 */
[----:B------:R-:W-:Y:S01]  /*31d0*/  LEA.HI.X R21, R23, R13, R24, 0x2, P3 ;  /* 0x0000000d17157211 */ /* 0x000fe200018f1418 */
[----:B------:R-:W-:Y:S02]  /*31e0*/  IMAD.MOV.U32 R23, RZ, RZ, R15 ;  /* 0x000000ffff177224 */ /* 0x000fe400078e000f */
[----:B------:R-:W-:-:S05]  /*31f0*/  FFMA R25, R25, R157, R22 ;  /* 0x0000009d19197223 */ /* 0x000fca0000000016 */
[----:B------:R1:W-:Y:S04]  /*3200*/  @P4 STG.E desc[UR36][R4.64+0x4], R25 ;  /* 0x0000041904004986 */ /* 0x0003e8000c101924 */
[----:B------:R-:W2:Y:S01]  /*3210*/  @P0 LDG.E.LTC128B R23, desc[UR36][R20.64] ;  /* 0x0000002414170981 */ /* 0x000ea2000c1e1920 */
[----:B------:R-:W-:Y:S01]  /*3220*/  IADD3 R8, P2, R8, R160, RZ ;  /* 0x000000a008087210 */ /* 0x000fe20007f5e0ff */
[----:B------:R-:W-:Y:S01]  /*3230*/  BSSY B1, `(.L_x_43) ;  /* 0x0000010000017945 */ /* 0x000fe20003800000 */
[C---:B------:R-:W-:Y:S02]  /*3240*/  SHF.L.U64.HI R11, R10.reuse, 0x5, R11 ;  /* 0x000000050a0b7819 */ /* 0x040fe4000001020b */
[----:B------:R-:W-:Y:S01]  /*3250*/  LEA R10, P3, R10, R4, 0x5 ;  /* 0x000000040a0a7211 */ /* 0x000fe200078628ff */
[----:B------:R-:W-:Y:S01]  /*3260*/  IMAD.X R9, R9, 0x1, R165, P2 ;  /* 0x0000000109097824 */ /* 0x000fe200010e06a5 */
[----:B------:R-:W-:-:S02]  /*3270*/  ISETP.GT.AND P1, PT, R0, 0x8, P1 ;  /* 0x000000080000780c */ /* 0x000fc40000f24270 */
[----:B------:R-:W-:Y:S01]  /*3280*/  ISETP.GT.AND P2, PT, R3, 0x8, PT ;  /* 0x000000080300780c */ /* 0x000fe20003f44270 */
[----:B------:R-:W-:-:S04]  /*3290*/  IMAD.WIDE.U32 R14, R153, R14, R8 ;  /* 0x0000000e990e7225 */ /* 0x000fc800078e0008 */
[----:B------:R-:W-:Y:S01]  /*32a0*/  IMAD.X R11, R11, 0x1, R5, P3 ;  /* 0x000000010b0b7824 */ /* 0x000fe200018e0605 */
[----:B------:R-:W-:Y:S01]  /*32b0*/  LEA R8, P4, R14, R12, 0x2 ;  /* 0x0000000c0e087211 */ /* 0x000fe200078810ff */
[----:B------:R-:W-:Y:S02]  /*32c0*/  IMAD.IADD R15, R163, 0x1, R15 ;  /* 0x00000001a30f7824 */ /* 0x000fe400078e020f */
[----:B--2---:R-:W-:-:S04]  /*32d0*/  FMUL R9, R23, R156 ;  /* 0x0000009c17097220 */ /* 0x004fc80000400000 */
[----:B------:R-:W-:Y:S01]  /*32e0*/  FFMA R21, R26, R157, R9 ;  /* 0x0000009d1a157223 */ /* 0x000fe20000000009 */
[----:B------:R-:W-:-:S04]  /*32f0*/  LEA.HI.X R9, R14, R13, R15, 0x2, P4 ;  /* 0x0000000d0e097211 */ /* 0x000fc800020f140f */
[----:B------:R1:W-:Y:S01]  /*3300*/  @P0 STG.E desc[UR36][R10.64], R21 ;  /* 0x000000150a000986 */ /* 0x0003e2000c101924 */
[----:B------:R-:W-:Y:S05]  /*3310*/  @!P1 BRA `(.L_x_44) ;  /* 0x0000000000049947 */ /* 0x000fea0003800000 */
[----:B------:R2:W5:Y:S02]  /*3320*/  LDG.E.LTC128B R23, desc[UR36][R8.64+0x4] ;  /* 0x0000042408177981 */ /* 0x000564000c1e1920 */
.L_x_44:
[----:B------:R-:W-:Y:S05]  /*3330*/  BSYNC B1 ;  /* 0x0000000000017941 */ /* 0x000fea0003800000 */
.L_x_43:
[----:B-----5:R-:W-:Y:S01]  /*3340*/  FMUL R12, R23, R156 ;  /* 0x0000009c170c7220 */ /* 0x020fe20000400000 */
[----:B------:R-:W-:Y:S01]  /*3350*/  ISETP.GT.AND P3, PT, R0, RZ, P2 ;  /* 0x000000ff0000720c */ /* 0x000fe20001764270 */
[----:B------:R-:W-:Y:S01]  /*3360*/  BSSY B1, `(.L_x_45) ;  /* 0x0000006000017945 */ /* 0x000fe20003800000 */
[----:B------:R-:W-:Y:S01]  /*3370*/  ISETP.GT.AND P0, PT, R3, 0x9, PT ;  /* 0x000000090300780c */ /* 0x000fe20003f04270 */
[----:B------:R-:W-:-:S05]  /*3380*/  FFMA R27, R27, R157, R12 ;  /* 0x0000009d1b1b7223 */ /* 0x000fca000000000c */
[----:B------:R3:W-:Y:S05]  /*3390*/  @P1 STG.E desc[UR36][R10.64+0x4], R27 ;  /* 0x0000041b0a001986 */ /* 0x0007ea000c101924 */
[----:B------:R-:W-:Y:S05]  /*33a0*/  @!P3 BRA `(.L_x_46) ;  /* 0x000000000004b947 */ /* 0x000fea0003800000 */
[----:B------:R4:W5:Y:S02]  /*33b0*/  LDG.E.LTC128B R23, desc[UR36][R6.64+0x20] ;  /* 0x0000202406177981 */ /* 0x000964000c1e1920 */
.L_x_46:
[----:B------:R-:W-:Y:S05]  /*33c0*/  BSYNC B1 ;  /* 0x0000000000017941 */ /* 0x000fea0003800000 */
.L_x_45:
[----:B-----5:R-:W-:Y:S01]  /*33d0*/  FMUL R13, R23, R156 ;  /* 0x0000009c170d7220 */ /* 0x020fe20000400000 */
[----:B------:R-:W-:Y:S01]  /*33e0*/  ISETP.GT.AND P1, PT, R0, RZ, P0 ;  /* 0x000000ff0000720c */ /* 0x000fe20000724270 */
[----:B------:R-:W-:Y:S02]  /*33f0*/  BSSY B1, `(.L_x_47) ;  /* 0x0000005000017945 */ /* 0x000fe40003800000 */
[----:B------:R-:W-:-:S05]  /*3400*/  FFMA R13, R28, R157, R13 ;  /* 0x0000009d1c0d7223 */ /* 0x000fca000000000d */
[----:B------:R0:W-:Y:S05]  /*3410*/  @P3 STG.E desc[UR36][R4.64+0x20], R13 ;  /* 0x0000200d04003986 */ /* 0x0001ea000c101924 */
[----:B------:R-:W-:Y:S05]  /*3420*/  @!P1 BRA `(.L_x_48) ;  /* 0x0000000000049947 */ /* 0x000fea0003800000 */
[----:B------:R0:W5:Y:S02]  /*3430*/  LDG.E.LTC128B R23, desc[UR36][R6.64+0x24] ;  /* 0x0000242406177981 */ /* 0x000164000c1e1920 */
.L_x_48:
[----:B------:R-:W-:Y:S05]  /*3440*/  BSYNC B1 ;  /* 0x0000000000017941 */ /* 0x000fea0003800000 */
.L_x_47:
[----:B-----5:R-:W-:Y:S01]  /*3450*/  FMUL R12, R23, R156 ;  /* 0x0000009c170c7220 */ /* 0x020fe20000400000 */
[----:B------:R-:W-:Y:S01]  /*3460*/  ISETP.GT.AND P2, PT, R0, 0x8, P2 ;  /* 0x000000080000780c */ /* 0x000fe20001744270 */
[----:B------:R-:W-:Y:S02]  /*3470*/  BSSY B1, `(.L_x_49) ;  /* 0x0000005000017945 */ /* 0x000fe40003800000 */
[----:B------:R-:W-:-:S05]  /*3480*/  FFMA R29, R29, R157, R12 ;  /* 0x0000009d1d1d7223 */ /* 0x000fca000000000c */
[----:B------:R0:W-:Y:S05]  /*3490*/  @P1 STG.E desc[UR36][R4.64+0x24], R29 ;  /* 0x0000241d04001986 */ /* 0x0001ea000c101924 */
[----:B------:R-:W-:Y:S05]  /*34a0*/  @!P2 BRA `(.L_x_50) ;  /* 0x000000000004a947 */ /* 0x000fea0003800000 */
[----:B------:R0:W5:Y:S02]  /*34b0*/  LDG.E.LTC128B R23, desc[UR36][R8.64+0x20] ;  /* 0x0000202408177981 */ /* 0x000164000c1e1920 */
.L_x_50:
[----:B------:R-:W-:Y:S05]  /*34c0*/  BSYNC B1 ;  /* 0x0000000000017941 */ /* 0x000fea0003800000 */
.L_x_49:
[----:B0----5:R-:W-:Y:S01]  /*34d0*/  FMUL R13, R23, R156 ;  /* 0x0000009c170d7220 */ /* 0x021fe20000400000 */
[----:B------:R-:W-:Y:S01]  /*34e0*/  ISETP.GT.AND P0, PT, R0, 0x8, P0 ;  /* 0x000000080000780c */ /* 0x000fe20000704270 */
[----:B------:R-:W-:Y:S01]  /*34f0*/  BSSY B1, `(.L_x_51) ;  /* 0x0000006000017945 */ /* 0x000fe20003800000 */
[----:B------:R-:W-:Y:S01]  /*3500*/  ISETP.GT.AND P1, PT, R3, 0x10, PT ;  /* 0x000000100300780c */ /* 0x000fe20003f24270 */
[----:B------:R-:W-:-:S05]  /*3510*/  FFMA R13, R30, R157, R13 ;  /* 0x0000009d1e0d7223 */ /* 0x000fca000000000d */
[----:B------:R0:W-:Y:S05]  /*3520*/  @P2 STG.E desc[UR36][R10.64+0x20], R13 ;  /* 0x0000200d0a002986 */ /* 0x0001ea000c101924 */
[----:B------:R-:W-:Y:S05]  /*3530*/  @!P0 BRA `(.L_x_52) ;  /* 0x0000000000048947 */ /* 0x000fea0003800000 */
[----:B------:R0:W5:Y:S02]  /*3540*/  LDG.E.LTC128B R23, desc[UR36][R8.64+0x24] ;  /* 0x0000242408177981 */ /* 0x000164000c1e1920 */
.L_x_52:
[----:B------:R-:W-:Y:S05]  /*3550*/  BSYNC B1 ;  /* 0x0000000000017941 */ /* 0x000fea0003800000 */
.L_x_51:
        /* <DEDUP_REMOVED lines=8> */
.L_x_54:
[----:B------:R-:W-:Y:S05]  /*35e0*/  BSYNC B1 ;  /* 0x0000000000017941 */ /* 0x000fea0003800000 */
.L_x_53:
[----:B0----5:R-:W-:Y:S01]  /*35f0*/  FMUL R13, R23, R156 ;  /* 0x0000009c170d7220 */ /* 0x021fe20000400000 */
[----:B------:R-:W-:Y:S01]  /*3600*/  ISETP.GT.AND P0, PT, R0, RZ, P2 ;  /* 0x000000ff0000720c */ /* 0x000fe20001704270 */
[----:B------:R-:W-:Y:S02]  /*3610*/  BSSY B1, `(.L_x_55) ;  /* 0x0000005000017945 */ /* 0x000fe40003800000 */
[----:B------:R-:W-:-:S05]  /*3620*/  FFMA R13, R32, R157, R13 ;  /* 0x0000009d200d7223 */ /* 0x000fca000000000d */
[----:B------:R0:W-:Y:S05]  /*3630*/  @P3 STG.E desc[UR36][R4.64+0x40], R13 ;  /* 0x0000400d04003986 */ /* 0x0001ea000c101924 */
[----:B------:R-:W-:Y:S05]  /*3640*/  @!P0 BRA `(.L_x_56) ;  /* 0x0000000000048947 */ /* 0x000fea0003800000 */
[----:B------:R0:W5:Y:S02]  /*3650*/  LDG.E.LTC128B R23, desc[UR36][R6.64+0x44] ;  /* 0x0000442406177981 */ /* 0x000164000c1e1920 */
.L_x_56:
[----:B------:R-:W-:Y:S05]  /*3660*/  BSYNC B1 ;  /* 0x0000000000017941 */ /* 0x000fea0003800000 */
.L_x_55:
[----:B-----5:R-:W-:Y:S01]  /*3670*/  FMUL R12, R23, R156 ;  /* 0x0000009c170c7220 */ /* 0x020fe20000400000 */
[----:B------:R-:W-:Y:S01]  /*3680*/  ISETP.GT.AND P1, PT, R0, 0x8, P1 ;  /* 0x000000080000780c */ /* 0x000fe20000f24270 */
[----:B------:R-:W-:Y:S02]  /*3690*/  BSSY B1, `(.L_x_57) ;  /* 0x0000005000017945 */ /* 0x000fe40003800000 */
[----:B------:R-:W-:-:S05]  /*36a0*/  FFMA R33, R33, R157, R12 ;  /* 0x0000009d21217223 */ /* 0x000fca000000000c */
[----:B------:R0:W-:Y:S05]  /*36b0*/  @P0 STG.E desc[UR36][R4.64+0x44], R33 ;  /* 0x0000442104000986 */ /* 0x0001ea000c101924 */
[----:B------:R-:W-:Y:S05]  /*36c0*/  @!P1 BRA `(.L_x_58) ;  /* 0x0000000000049947 */ /* 0x000fea0003800000 */
[----:B------:R0:W5:Y:S02]  /*36d0*/  LDG.E.LTC128B R23, desc[UR36][R8.64+0x40] ;  /* 0x0000402408177981 */ /* 0x000164000c1e1920 */
.L_x_58:
[----:B------:R-:W-:Y:S05]  /*36e0*/  BSYNC B1 ;  /* 0x0000000000017941 */ /* 0x000fea0003800000 */
.L_x_57:
        /* <DEDUP_REMOVED lines=8> */
.L_x_60:
[----:B------:R-:W-:Y:S05]  /*3770*/  BSYNC B1 ;  /* 0x0000000000017941 */ /* 0x000fea0003800000 */
.L_x_59:
        /* <DEDUP_REMOVED lines=8> */
.L_x_62:
[----:B------:R-:W-:Y:S05]  /*3800*/  BSYNC B1 ;  /* 0x0000000000017941 */ /* 0x000fea0003800000 */
.L_x_61:
[----:B0----5:R-:W-:Y:S01]  /*3810*/  FMUL R13, R23, R156 ;  /* 0x0000009c170d7220 */ /* 0x021fe20000400000 */
[----:B------:R-:W-:Y:S01]  /*3820*/  ISETP.GT.AND P2, PT, R0, RZ, P1 ;  /* 0x000000ff0000720c */ /* 0x000fe20000f44270 */
[----:B------:R-:W-:Y:S02]  /*3830*/  BSSY B1, `(.L_x_63) ;  /* 0x0000005000017945 */ /* 0x000fe40003800000 */
[----:B------:R-:W-:-:S05]  /*3840*/  FFMA R13, R36, R157, R13 ;  /* 0x0000009d240d7223 */ /* 0x000fca000000000d */
[----:B------:R0:W-:Y:S05]  /*3850*/  @P3 STG.E desc[UR36][R4.64+0x60], R13 ;  /* 0x0000600d04003986 */ /* 0x0001ea000c101924 */
[----:B------:R-:W-:Y:S05]  /*3860*/  @!P2 BRA `(.L_x_64) ;  /* 0x000000000004a947 */ /* 0x000fea0003800000 */
[----:B------:R0:W5:Y:S02]  /*3870*/  LDG.E.LTC128B R23, desc[UR36][R6.64+0x64] ;  /* 0x0000642406177981 */ /* 0x000164000c1e1920 */
.L_x_64:
[----:B------:R-:W-:Y:S05]  /*3880*/  BSYNC B1 ;  /* 0x0000000000017941 */ /* 0x000fea0003800000 */
.L_x_63:
[----:B-----5:R-:W-:Y:S01]  /*3890*/  FMUL R12, R23, R156 ;  /* 0x0000009c170c7220 */ /* 0x020fe20000400000 */
[----:B------:R-:W-:Y:S01]  /*38a0*/  ISETP.GT.AND P0, PT, R0, 0x8, P0 ;  /* 0x000000080000780c */ /* 0x000fe20000704270 */
[----:B------:R-:W-:Y:S02]  /*38b0*/  BSSY B1, `(.L_x_65) ;  /* 0x0000005000017945 */ /* 0x000fe40003800000 */
[----:B------:R-:W-:-:S05]  /*38c0*/  FFMA R37, R37, R157, R12 ;  /* 0x0000009d25257223 */ /* 0x000fca000000000c */
[----:B------:R0:W-:Y:S05]  /*38d0*/  @P2 STG.E desc[UR36][R4.64+0x64], R37 ;  /* 0x0000642504002986 */ /* 0x0001ea000c101924 */
[----:B------:R-:W-:Y:S05]  /*38e0*/  @!P0 BRA `(.L_x_66) ;  /* 0x0000000000048947 */ /* 0x000fea0003800000 */
[----:B------:R0:W5:Y:S02]  /*38f0*/  LDG.E.LTC128B R23, desc[UR36][R8.64+0x60] ;  /* 0x0000602408177981 */ /* 0x000164000c1e1920 */
.L_x_66:
[----:B------:R-:W-:Y:S05]  /*3900*/  BSYNC B1 ;  /* 0x0000000000017941 */ /* 0x000fea0003800000 */
.L_x_65:
        /* <DEDUP_REMOVED lines=8> */
.L_x_68:
[----:B------:R-:W-:Y:S05]  /*3990*/  BSYNC B1 ;  /* 0x0000000000017941 */ /* 0x000fea0003800000 */
.L_x_67:
        /* <DEDUP_REMOVED lines=8> */
.L_x_70:
[----:B------:R-:W-:Y:S05]  /*3a20*/  BSYNC B1 ;  /* 0x0000000000017941 */ /* 0x000fea0003800000 */
.L_x_69:
[----:B0----5:R-:W-:Y:S01]  /*3a30*/  FMUL R13, R23, R156 ;  /* 0x0000009c170d7220 */ /* 0x021fe20000400000 */
[----:B------:R-:W-:Y:S01]  /*3a40*/  ISETP.GT.AND P1, PT, R0, RZ, P0 ;  /* 0x000000ff0000720c */ /* 0x000fe20000724270 */
[----:B------:R-:W-:Y:S02]  /*3a50*/  BSSY B1, `(.L_x_71) ;  /* 0x0000005000017945 */ /* 0x000fe40003800000 */
[----:B------:R-:W-:-:S05]  /*3a60*/  FFMA R13, R40, R157, R13 ;  /* 0x0000009d280d7223 */ /* 0x000fca000000000d */
[----:B------:R0:W-:Y:S05]  /*3a70*/  @P3 STG.E desc[UR36][R4.64+0x80], R13 ;  /* 0x0000800d04003986 */ /* 0x0001ea000c101924 */
[----:B------:R-:W-:Y:S05]  /*3a80*/  @!P1 BRA `(.L_x_72) ;  /* 0x0000000000049947 */ /* 0x000fea0003800000 */
[----:B------:R0:W5:Y:S02]  /*3a90*/  LDG.E.LTC128B R23, desc[UR36][R6.64+0x84] ;  /* 0x0000842406177981 */ /* 0x000164000c1e1920 */
.L_x_72:
[----:B------:R-:W-:Y:S05]  /*3aa0*/  BSYNC B1 ;  /* 0x0000000000017941 */ /* 0x000fea0003800000 */
.L_x_71:
[----:B-----5:R-:W-:Y:S01]  /*3ab0*/  FMUL R12, R23, R156 ;  /* 0x0000009c170c7220 */ /* 0x020fe20000400000 */
[----:B------:R-:W-:Y:S01]  /*3ac0*/  ISETP.GT.AND P2, PT, R0, 0x8, P2 ;  /* 0x000000080000780c */ /* 0x000fe20001744270 */
[----:B------:R-:W-:Y:S02]  /*3ad0*/  BSSY B1, `(.L_x_73) ;  /* 0x0000005000017945 */ /* 0x000fe40003800000 */
[----:B------:R-:W-:-:S05]  /*3ae0*/  FFMA R41, R41, R157, R12 ;  /* 0x0000009d29297223 */ /* 0x000fca000000000c */
[----:B------:R0:W-:Y:S05]  /*3af0*/  @P1 STG.E desc[UR36][R4.64+0x84], R41 ;  /* 0x0000842904001986 */ /* 0x0001ea000c101924 */
[----:B------:R-:W-:Y:S05]  /*3b00*/  @!P2 BRA `(.L_x_74) ;  /* 0x000000000004a947 */ /* 0x000fea0003800000 */
[----:B------:R0:W5:Y:S02]  /*3b10*/  LDG.E.LTC128B R23, desc[UR36][R8.64+0x80] ;  /* 0x0000802408177981 */ /* 0x000164000c1e1920 */
.L_x_74:
[----:B------:R-:W-:Y:S05]  /*3b20*/  BSYNC B1 ;  /* 0x0000000000017941 */ /* 0x000fea0003800000 */
.L_x_73:
        /* <DEDUP_REMOVED lines=8> */
.L_x_76:
[----:B------:R-:W-:Y:S05]  /*3bb0*/  BSYNC B1 ;  /* 0x0000000000017941 */ /* 0x000fea0003800000 */
.L_x_75:
        /* <DEDUP_REMOVED lines=8> */
.L_x_78:
[----:B------:R-:W-:Y:S05]  /*3c40*/  BSYNC B1 ;  /* 0x0000000000017941 */ /* 0x000fea0003800000 */
.L_x_77:
[----:B0----5:R-:W-:Y:S01]  /*3c50*/  FMUL R13, R23, R156 ;  /* 0x0000009c170d7220 */ /* 0x021fe20000400000 */
[----:B------:R-:W-:Y:S01]  /*3c60*/  ISETP.GT.AND P0, PT, R0, RZ, P2 ;  /* 0x000000ff0000720c */ /* 0x000fe20001704270 */
[----:B------:R-:W-:Y:S02]  /*3c70*/  BSSY B1, `(.L_x_79) ;  /* 0x0000005000017945 */ /* 0x000fe40003800000 */
[----:B------:R-:W-:-:S05]  /*3c80*/  FFMA R13, R44, R157, R13 ;  /* 0x0000009d2c0d7223 */ /* 0x000fca000000000d */
[----:B------:R0:W-:Y:S05]  /*3c90*/  @P3 STG.E desc[UR36][R4.64+0xa0], R13 ;  /* 0x0000a00d04003986 */ /* 0x0001ea000c101924 */
[----:B------:R-:W-:Y:S05]  /*3ca0*/  @!P0 BRA `(.L_x_80) ;  /* 0x0000000000048947 */ /* 0x000fea0003800000 */
[----:B------:R0:W5:Y:S02]  /*3cb0*/  LDG.E.LTC128B R23, desc[UR36][R6.64+0xa4] ;  /* 0x0000a42406177981 */ /* 0x000164000c1e1920 */
.L_x_80:
[----:B------:R-:W-:Y:S05]  /*3cc0*/  BSYNC B1 ;  /* 0x0000000000017941 */ /* 0x000fea0003800000 */
.L_x_79:
[----:B-----5:R-:W-:Y:S01]  /*3cd0*/  FMUL R12, R23, R156 ;  /* 0x0000009c170c7220 */ /* 0x020fe20000400000 */
[----:B------:R-:W-:Y:S01]  /*3ce0*/  ISETP.GT.AND P1, PT, R0, 0x8, P1 ;  /* 0x000000080000780c */ /* 0x000fe20000f24270 */
[----:B------:R-:W-:Y:S02]  /*3cf0*/  BSSY B1, `(.L_x_81) ;  /* 0x0000005000017945 */ /* 0x000fe40003800000 */
[----:B------:R-:W-:-:S05]  /*3d00*/  FFMA R45, R45, R157, R12 ;  /* 0x0000009d2d2d7223 */ /* 0x000fca000000000c */
[----:B------:R0:W-:Y:S05]  /*3d10*/  @P0 STG.E desc[UR36][R4.64+0xa4], R45 ;  /* 0x0000a42d04000986 */ /* 0x0001ea000c101924 */
[----:B------:R-:W-:Y:S05]  /*3d20*/  @!P1 BRA `(.L_x_82) ;  /* 0x0000000000049947 */ /* 0x000fea0003800000 */
[----:B------:R0:W5:Y:S02]  /*3d30*/  LDG.E.LTC128B R23, desc[UR36][R8.64+0xa0] ;  /* 0x0000a02408177981 */ /* 0x000164000c1e1920 */
.L_x_82:
[----:B------:R-:W-:Y:S05]  /*3d40*/  BSYNC B1 ;  /* 0x0000000000017941 */ /* 0x000fea0003800000 */
.L_x_81:
        /* <DEDUP_REMOVED lines=8> */
.L_x_84:
[----:B------:R-:W-:Y:S05]  /*3dd0*/  BSYNC B1 ;  /* 0x0000000000017941 */ /* 0x000fea0003800000 */
.L_x_83:
        /* <DEDUP_REMOVED lines=8> */
.L_x_86:
[----:B------:R-:W-:Y:S05]  /*3e60*/  BSYNC B1 ;  /* 0x0000000000017941 */ /* 0x000fea0003800000 */
.L_x_85:
[----:B0----5:R-:W-:Y:S01]  /*3e70*/  FMUL R13, R23, R156 ;  /* 0x0000009c170d7220 */ /* 0x021fe20000400000 */
[----:B------:R-:W-:Y:S01]  /*3e80*/  ISETP.GT.AND P2, PT, R0, RZ, P1 ;  /* 0x000000ff0000720c */ /* 0x000fe20000f44270 */
[----:B------:R-:W-:Y:S02]  /*3e90*/  BSSY B1, `(.L_x_87) ;  /* 0x0000005000017945 */ /* 0x000fe40003800000 */
[----:B------:R-:W-:-:S05]  /*3ea0*/  FFMA R13, R48, R157, R13 ;  /* 0x0000009d300d7223 */ /* 0x000fca000000000d */
[----:B------:R0:W-:Y:S05]  /*3eb0*/  @P3 STG.E desc[UR36][R4.64+0xc0], R13 ;  /* 0x0000c00d04003986 */ /* 0x0001ea000c101924 */
[----:B------:R-:W-:Y:S05]  /*3ec0*/  @!P2 BRA `(.L_x_88) ;  /* 0x000000000004a947 */ /* 0x000fea0003800000 */
[----:B------:R0:W5:Y:S02]  /*3ed0*/  LDG.E.LTC128B R23, desc[UR36][R6.64+0xc4] ;  /* 0x0000c42406177981 */ /* 0x000164000c1e1920 */
.L_x_88:
[----:B------:R-:W-:Y:S05]  /*3ee0*/  BSYNC B1 ;  /* 0x0000000000017941 */ /* 0x000fea0003800000 */
.L_x_87:
[----:B-----5:R-:W-:Y:S01]  /*3ef0*/  FMUL R12, R23, R156 ;  /* 0x0000009c170c7220 */ /* 0x020fe20000400000 */
[----:B------:R-:W-:Y:S01]  /*3f00*/  ISETP.GT.AND P0, PT, R0, 0x8, P0 ;  /* 0x000000080000780c */ /* 0x000fe20000704270 */
[----:B------:R-:W-:Y:S02]  /*3f10*/  BSSY B1, `(.L_x_89) ;  /* 0x0000005000017945 */ /* 0x000fe40003800000 */
[----:B------:R-:W-:-:S05]  /*3f20*/  FFMA R49, R49, R157, R12 ;  /* 0x0000009d31317223 */ /* 0x000fca000000000c */
[----:B------:R0:W-:Y:S05]  /*3f30*/  @P2 STG.E desc[UR36][R4.64+0xc4], R49 ;  /* 0x0000c43104002986 */ /* 0x0001ea000c101924 */
[----:B------:R-:W-:Y:S05]  /*3f40*/  @!P0 BRA `(.L_x_90) ;  /* 0x0000000000048947 */ /* 0x000fea0003800000 */
[----:B------:R0:W5:Y:S02]  /*3f50*/  LDG.E.LTC128B R23, desc[UR36][R8.64+0xc0] ;  /* 0x0000c02408177981 */ /* 0x000164000c1e1920 */
.L_x_90:
[----:B------:R-:W-:Y:S05]  /*3f60*/  BSYNC B1 ;  /* 0x0000000000017941 */ /* 0x000fea0003800000 */
.L_x_89:
        /* <DEDUP_REMOVED lines=8> */
.L_x_92:
[----:B------:R-:W-:Y:S05]  /*3ff0*/  BSYNC B1 ;  /* 0x0000000000017941 */ /* 0x000fea0003800000 */
.L_x_91:
        /* <DEDUP_REMOVED lines=8> */
.L_x_94:
[----:B------:R-:W-:Y:S05]  /*4080*/  BSYNC B1 ;  /* 0x0000000000017941 */ /* 0x000fea0003800000 */
.L_x_93:
[----:B0----5:R-:W-:Y:S01]  /*4090*/  FMUL R13, R23, R156 ;  /* 0x0000009c170d7220 */ /* 0x021fe20000400000 */
[----:B------:R-:W-:Y:S01]  /*40a0*/  ISETP.GT.AND P1, PT, R0, RZ, P0 ;  /* 0x000000ff0000720c */ /* 0x000fe20000724270 */
[----:B------:R-:W-:Y:S02]  /*40b0*/  BSSY B1, `(.L_x_95) ;  /* 0x0000005000017945 */ /* 0x000fe40003800000 */
[----:B------:R-:W-:-:S05]  /*40c0*/  FFMA R13, R52, R157, R13 ;  /* 0x0000009d340d7223 */ /* 0x000fca000000000d */
[----:B------:R0:W-:Y:S05]  /*40d0*/  @P3 STG.E desc[UR36][R4.64+0xe0], R13 ;  /* 0x0000e00d04003986 */ /* 0x0001ea000c101924 */
[----:B------:R-:W-:Y:S05]  /*40e0*/  @!P1 BRA `(.L_x_96) ;  /* 0x0000000000049947 */ /* 0x000fea0003800000 */
[----:B------:R0:W5:Y:S02]  /*40f0*/  LDG.E.LTC128B R23, desc[UR36][R6.64+0xe4] ;  /* 0x0000e42406177981 */ /* 0x000164000c1e1920 */
.L_x_96:
[----:B------:R-:W-:Y:S05]  /*4100*/  BSYNC B1 ;  /* 0x0000000000017941 */ /* 0x000fea0003800000 */
.L_x_95:
[----:B-----5:R-:W-:Y:S01]  /*4110*/  FMUL R12, R23, R156 ;  /* 0x0000009c170c7220 */ /* 0x020fe20000400000 */
[----:B------:R-:W-:Y:S01]  /*4120*/  ISETP.GT.AND P2, PT, R0, 0x8, P2 ;  /* 0x000000080000780c */ /* 0x000fe20001744270 */
[----:B------:R-:W-:Y:S02]  /*4130*/  BSSY B1, `(.L_x_97) ;  /* 0x0000005000017945 */ /* 0x000fe40003800000 */
[----:B------:R-:W-:-:S05]  /*4140*/  FFMA R53, R53, R157, R12 ;  /* 0x0000009d35357223 */ /* 0x000fca000000000c */
[----:B------:R0:W-:Y:S05]  /*4150*/  @P1 STG.E desc[UR36][R4.64+0xe4], R53 ;  /* 0x0000e43504001986 */ /* 0x0001ea000c101924 */
[----:B------:R-:W-:Y:S05]  /*4160*/  @!P2 BRA `(.L_x_98) ;  /* 0x000000000004a947 */ /* 0x000fea0003800000 */
[----:B------:R0:W5:Y:S02]  /*4170*/  LDG.E.LTC128B R23, desc[UR36][R8.64+0xe0] ;  /* 0x0000e02408177981 */ /* 0x000164000c1e1920 */
.L_x_98:
[----:B------:R-:W-:Y:S05]  /*4180*/  BSYNC B1 ;  /* 0x0000000000017941 */ /* 0x000fea0003800000 */
.L_x_97:
        /* <DEDUP_REMOVED lines=8> */
.L_x_100:
[----:B------:R-:W-:Y:S05]  /*4210*/  BSYNC B1 ;  /* 0x0000000000017941 */ /* 0x000fea0003800000 */
.L_x_99:
        /* <DEDUP_REMOVED lines=8> */
.L_x_102:
[----:B------:R-:W-:Y:S05]  /*42a0*/  BSYNC B1 ;  /* 0x0000000000017941 */ /* 0x000fea0003800000 */
.L_x_101:
[----:B0----5:R-:W-:Y:S01]  /*42b0*/  FMUL R13, R23, R156 ;  /* 0x0000009c170d7220 */ /* 0x021fe20000400000 */
[----:B------:R-:W-:Y:S01]  /*42c0*/  ISETP.GT.AND P0, PT, R0, RZ, P2 ;  /* 0x000000ff0000720c */ /* 0x000fe20001704270 */
[----:B------:R-:W-:Y:S02]  /*42d0*/  BSSY B1, `(.L_x_103) ;  /* 0x0000005000017945 */ /* 0x000fe40003800000 */
[----:B------:R-:W-:-:S05]  /*42e0*/  FFMA R13, R56, R157, R13 ;  /* 0x0000009d380d7223 */ /* 0x000fca000000000d */
[----:B------:R0:W-:Y:S05]  /*42f0*/  @P3 STG.E desc[UR36][R4.64+0x100], R13 ;  /* 0x0001000d04003986 */ /* 0x0001ea000c101924 */
[----:B------:R-:W-:Y:S05]  /*4300*/  @!P0 BRA `(.L_x_104) ;  /* 0x0000000000048947 */ /* 0x000fea0003800000 */
[----:B------:R0:W5:Y:S02]  /*4310*/  LDG.E.LTC128B R23, desc[UR36][R6.64+0x104] ;  /* 0x0001042406177981 */ /* 0x000164000c1e1920 */
.L_x_104:
[----:B------:R-:W-:Y:S05]  /*4320*/  BSYNC B1 ;  /* 0x0000000000017941 */ /* 0x000fea0003800000 */
.L_x_103:
[----:B-----5:R-:W-:Y:S01]  /*4330*/  FMUL R12, R23, R156 ;  /* 0x0000009c170c7220 */ /* 0x020fe20000400000 */
[----:B------:R-:W-:Y:S01]  /*4340*/  ISETP.GT.AND P1, PT, R0, 0x8, P1 ;  /* 0x000000080000780c */ /* 0x000fe20000f24270 */
[----:B------:R-:W-:Y:S02]  /*4350*/  BSSY B1, `(.L_x_105) ;  /* 0x0000005000017945 */ /* 0x000fe40003800000 */
[----:B------:R-:W-:-:S05]  /*4360*/  FFMA R57, R57, R157, R12 ;  /* 0x0000009d39397223 */ /* 0x000fca000000000c */
[----:B------:R0:W-:Y:S05]  /*4370*/  @P0 STG.E desc[UR36][R4.64+0x104], R57 ;  /* 0x0001043904000986 */ /* 0x0001ea000c101924 */
[----:B------:R-:W-:Y:S05]  /*4380*/  @!P1 BRA `(.L_x_106) ;  /* 0x0000000000049947 */ /* 0x000fea0003800000 */
[----:B------:R0:W5:Y:S02]  /*4390*/  LDG.E.LTC128B R23, desc[UR36][R8.64+0x100] ;  /* 0x0001002408177981 */ /* 0x000164000c1e1920 */
.L_x_106:
[----:B------:R-:W-:Y:S05]  /*43a0*/  BSYNC B1 ;  /* 0x0000000000017941 */ /* 0x000fea0003800000 */
.L_x_105:
        /* <DEDUP_REMOVED lines=8> */
.L_x_108:
[----:B------:R-:W-:Y:S05]  /*4430*/  BSYNC B1 ;  /* 0x0000000000017941 */ /* 0x000fea0003800000 */
.L_x_107:
        /* <DEDUP_REMOVED lines=8> */
.L_x_110:
[----:B------:R-:W-:Y:S05]  /*44c0*/  BSYNC B1 ;  /* 0x0000000000017941 */ /* 0x000fea0003800000 */
.L_x_109:
[----:B0----5:R-:W-:Y:S01]  /*44d0*/  FMUL R13, R23, R156 ;  /* 0x0000009c170d7220 */ /* 0x021fe20000400000 */
[----:B------:R-:W-:Y:S01]  /*44e0*/  ISETP.GT.AND P2, PT, R0, RZ, P1 ;  /* 0x000000ff0000720c */ /* 0x000fe20000f44270 */
[----:B------:R-:W-:Y:S02]  /*44f0*/  BSSY B1, `(.L_x_111) ;  /* 0x0000005000017945 */ /* 0x000fe40003800000 */
[----:B------:R-:W-:-:S05]  /*4500*/  FFMA R13, R60, R157, R13 ;  /* 0x0000009d3c0d7223 */ /* 0x000fca000000000d */
[----:B------:R0:W-:Y:S05]  /*4510*/  @P3 STG.E desc[UR36][R4.64+0x120], R13 ;  /* 0x0001200d04003986 */ /* 0x0001ea000c101924 */
[----:B------:R-:W-:Y:S05]  /*4520*/  @!P2 BRA `(.L_x_112) ;  /* 0x000000000004a947 */ /* 0x000fea0003800000 */
[----:B------:R0:W5:Y:S02]  /*4530*/  LDG.E.LTC128B R23, desc[UR36][R6.64+0x124] ;  /* 0x0001242406177981 */ /* 0x000164000c1e1920 */
.L_x_112:
[----:B------:R-:W-:Y:S05]  /*4540*/  BSYNC B1 ;  /* 0x0000000000017941 */ /* 0x000fea0003800000 */
.L_x_111:
[----:B-----5:R-:W-:Y:S01]  /*4550*/  FMUL R12, R23, R156 ;  /* 0x0000009c170c7220 */ /* 0x020fe20000400000 */
[----:B------:R-:W-:Y:S01]  /*4560*/  ISETP.GT.AND P0, PT, R0, 0x8, P0 ;  /* 0x000000080000780c */ /* 0x000fe20000704270 */
[----:B------:R-:W-:Y:S02]  /*4570*/  BSSY B1, `(.L_x_113) ;  /* 0x0000005000017945 */ /* 0x000fe40003800000 */
[----:B------:R-:W-:-:S05]  /*4580*/  FFMA R61, R61, R157, R12 ;  /* 0x0000009d3d3d7223 */ /* 0x000fca000000000c */
[----:B------:R0:W-:Y:S05]  /*4590*/  @P2 STG.E desc[UR36][R4.64+0x124], R61 ;  /* 0x0001243d04002986 */ /* 0x0001ea000c101924 */
[----:B------:R-:W-:Y:S05]  /*45a0*/  @!P0 BRA `(.L_x_114) ;  /* 0x0000000000048947 */ /* 0x000fea0003800000 */
[----:B------:R0:W5:Y:S02]  /*45b0*/  LDG.E.LTC128B R23, desc[UR36][R8.64+0x120] ;  /* 0x0001202408177981 */ /* 0x000164000c1e1920 */
.L_x_114:
[----:B------:R-:W-:Y:S05]  /*45c0*/  BSYNC B1 ;  /* 0x0000000000017941 */ /* 0x000fea0003800000 */
.L_x_113:
        /* <DEDUP_REMOVED lines=8> */
.L_x_116:
[----:B------:R-:W-:Y:S05]  /*4650*/  BSYNC B1 ;  /* 0x0000000000017941 */ /* 0x000fea0003800000 */
.L_x_115:
        /* <DEDUP_REMOVED lines=8> */
.L_x_118:
[----:B------:R-:W-:Y:S05]  /*46e0*/  BSYNC B1 ;  /* 0x0000000000017941 */ /* 0x000fea0003800000 */
.L_x_117:
[----:B0----5:R-:W-:Y:S01]  /*46f0*/  FMUL R13, R23, R156 ;  /* 0x0000009c170d7220 */ /* 0x021fe20000400000 */
[----:B------:R-:W-:Y:S01]  /*4700*/  ISETP.GT.AND P1, PT, R0, RZ, P0 ;  /* 0x000000ff0000720c */ /* 0x000fe20000724270 */
[----:B------:R-:W-:Y:S02]  /*4710*/  BSSY B1, `(.L_x_119) ;  /* 0x0000005000017945 */ /* 0x000fe40003800000 */
[----:B------:R-:W-:-:S05]  /*4720*/  FFMA R13, R64, R157, R13 ;  /* 0x0000009d400d7223 */ /* 0x000fca000000000d */
[----:B------:R0:W-:Y:S05]  /*4730*/  @P3 STG.E desc[UR36][R4.64+0x140], R13 ;  /* 0x0001400d04003986 */ /* 0x0001ea000c101924 */
[----:B------:R-:W-:Y:S05]  /*4740*/  @!P1 BRA `(.L_x_120) ;  /* 0x0000000000049947 */ /* 0x000fea0003800000 */
[----:B------:R0:W5:Y:S02]  /*4750*/  LDG.E.LTC128B R23, desc[UR36][R6.64+0x144] ;  /* 0x0001442406177981 */ /* 0x000164000c1e1920 */
.L_x_120:
[----:B------:R-:W-:Y:S05]  /*4760*/  BSYNC B1 ;  /* 0x0000000000017941 */ /* 0x000fea0003800000 */
.L_x_119:
[----:B-----5:R-:W-:Y:S01]  /*4770*/  FMUL R12, R23, R156 ;  /* 0x0000009c170c7220 */ /* 0x020fe20000400000 */
[----:B------:R-:W-:Y:S01]  /*4780*/  ISETP.GT.AND P2, PT, R0, 0x8, P2 ;  /* 0x000000080000780c */ /* 0x000fe20001744270 */
[----:B------:R-:W-:Y:S02]  /*4790*/  BSSY B1, `(.L_x_121) ;  /* 0x0000005000017945 */ /* 0x000fe40003800000 */
[----:B------:R-:W-:-:S05]  /*47a0*/  FFMA R65, R65, R157, R12 ;  /* 0x0000009d41417223 */ /* 0x000fca000000000c */
[----:B------:R0:W-:Y:S05]  /*47b0*/  @P1 STG.E desc[UR36][R4.64+0x144], R65 ;  /* 0x0001444104001986 */ /* 0x0001ea000c101924 */
[----:B------:R-:W-:Y:S05]  /*47c0*/  @!P2 BRA `(.L_x_122) ;  /* 0x000000000004a947 */ /* 0x000fea0003800000 */
[----:B------:R0:W5:Y:S02]  /*47d0*/  LDG.E.LTC128B R23, desc[UR36][R8.64+0x140] ;  /* 0x0001402408177981 */ /* 0x000164000c1e1920 */
.L_x_122:
[----:B------:R-:W-:Y:S05]  /*47e0*/  BSYNC B1 ;  /* 0x0000000000017941 */ /* 0x000fea0003800000 */
.L_x_121:
        /* <DEDUP_REMOVED lines=8> */
.L_x_124:
[----:B------:R-:W-:Y:S05]  /*4870*/  BSYNC B1 ;  /* 0x0000000000017941 */ /* 0x000fea0003800000 */
.L_x_123:
        /* <DEDUP_REMOVED lines=8> */
.L_x_126:
[----:B------:R-:W-:Y:S05]  /*4900*/  BSYNC B1 ;  /* 0x0000000000017941 */ /* 0x000fea0003800000 */
.L_x_125:
[----:B0----5:R-:W-:Y:S01]  /*4910*/  FMUL R13, R23, R156 ;  /* 0x0000009c170d7220 */ /* 0x021fe20000400000 */
[----:B------:R-:W-:Y:S01]  /*4920*/  ISETP.GT.AND P0, PT, R0, RZ, P2 ;  /* 0x000000ff0000720c */ /* 0x000fe20001704270 */
[----:B------:R-:W-:Y:S02]  /*4930*/  BSSY B1, `(.L_x_127) ;  /* 0x0000005000017945 */ /* 0x000fe40003800000 */
[----:B------:R-:W-:-:S05]  /*4940*/  FFMA R13, R68, R157, R13 ;  /* 0x0000009d440d7223 */ /* 0x000fca000000000d */
[----:B------:R0:W-:Y:S05]  /*4950*/  @P3 STG.E desc[UR36][R4.64+0x160], R13 ;  /* 0x0001600d04003986 */ /* 0x0001ea000c101924 */
[----:B------:R-:W-:Y:S05]  /*4960*/  @!P0 BRA `(.L_x_128) ;  /* 0x0000000000048947 */ /* 0x000fea0003800000 */
[----:B------:R0:W5:Y:S02]  /*4970*/  LDG.E.LTC128B R23, desc[UR36][R6.64+0x164] ;  /* 0x0001642406177981 */ /* 0x000164000c1e1920 */
.L_x_128:
[----:B------:R-:W-:Y:S05]  /*4980*/  BSYNC B1 ;  /* 0x0000000000017941 */ /* 0x000fea0003800000 */
.L_x_127:
[----:B-----5:R-:W-:Y:S01]  /*4990*/  FMUL R12, R23, R156 ;  /* 0x0000009c170c7220 */ /* 0x020fe20000400000 */
[----:B------:R-:W-:Y:S01]  /*49a0*/  ISETP.GT.AND P1, PT, R0, 0x8, P1 ;  /* 0x000000080000780c */ /* 0x000fe20000f24270 */
[----:B------:R-:W-:Y:S02]  /*49b0*/  BSSY B1, `(.L_x_129) ;  /* 0x0000005000017945 */ /* 0x000fe40003800000 */
[----:B------:R-:W-:-:S05]  /*49c0*/  FFMA R69, R69, R157, R12 ;  /* 0x0000009d45457223 */ /* 0x000fca000000000c */
[----:B------:R0:W-:Y:S05]  /*49d0*/  @P0 STG.E desc[UR36][R4.64+0x164], R69 ;  /* 0x0001644504000986 */ /* 0x0001ea000c101924 */
[----:B------:R-:W-:Y:S05]  /*49e0*/  @!P1 BRA `(.L_x_130) ;  /* 0x0000000000049947 */ /* 0x000fea0003800000 */
[----:B------:R0:W5:Y:S02]  /*49f0*/  LDG.E.LTC128B R23, desc[UR36][R8.64+0x160] ;  /* 0x0001602408177981 */ /* 0x000164000c1e1920 */
.L_x_130:
[----:B------:R-:W-:Y:S05]  /*4a00*/  BSYNC B1 ;  /* 0x0000000000017941 */ /* 0x000fea0003800000 */
.L_x_129:
        /* <DEDUP_REMOVED lines=8> */
.L_x_132:
[----:B------:R-:W-:Y:S05]  /*4a90*/  BSYNC B1 ;  /* 0x0000000000017941 */ /* 0x000fea0003800000 */
.L_x_131:
        /* <DEDUP_REMOVED lines=8> */
.L_x_134:
[----:B------:R-:W-:Y:S05]  /*4b20*/  BSYNC B1 ;  /* 0x0000000000017941 */ /* 0x000fea0003800000 */
.L_x_133:
[----:B0----5:R-:W-:Y:S01]  /*4b30*/  FMUL R13, R23, R156 ;  /* 0x0000009c170d7220 */ /* 0x021fe20000400000 */
[----:B------:R-:W-:Y:S01]  /*4b40*/  ISETP.GT.AND P2, PT, R0, RZ, P1 ;  /* 0x000000ff0000720c */ /* 0x000fe20000f44270 */
[----:B------:R-:W-:Y:S02]  /*4b50*/  BSSY B1, `(.L_x_135) ;  /* 0x0000005000017945 */ /* 0x000fe40003800000 */
[----:B------:R-:W-:-:S05]  /*4b60*/  FFMA R13, R72, R157, R13 ;  /* 0x0000009d480d7223 */ /* 0x000fca000000000d */
[----:B------:R0:W-:Y:S05]  /*4b70*/  @P3 STG.E desc[UR36][R4.64+0x180], R13 ;  /* 0x0001800d04003986 */ /* 0x0001ea000c101924 */
[----:B------:R-:W-:Y:S05]  /*4b80*/  @!P2 BRA `(.L_x_136) ;  /* 0x000000000004a947 */ /* 0x000fea0003800000 */
[----:B------:R0:W5:Y:S02]  /*4b90*/  LDG.E.LTC128B R23, desc[UR36][R6.64+0x184] ;  /* 0x0001842406177981 */ /* 0x000164000c1e1920 */
.L_x_136:
[----:B------:R-:W-:Y:S05]  /*4ba0*/  BSYNC B1 ;  /* 0x0000000000017941 */ /* 0x000fea0003800000 */
.L_x_135:
[----:B-----5:R-:W-:Y:S01]  /*4bb0*/  FMUL R12, R23, R156 ;  /* 0x0000009c170c7220 */ /* 0x020fe20000400000 */
[----:B------:R-:W-:Y:S01]  /*4bc0*/  ISETP.GT.AND P0, PT, R0, 0x8, P0 ;  /* 0x000000080000780c */ /* 0x000fe20000704270 */
[----:B------:R-:W-:Y:S02]  /*4bd0*/  BSSY B1, `(.L_x_137) ;  /* 0x0000005000017945 */ /* 0x000fe40003800000 */
[----:B------:R-:W-:-:S05]  /*4be0*/  FFMA R73, R73, R157, R12 ;  /* 0x0000009d49497223 */ /* 0x000fca000000000c */
[----:B------:R0:W-:Y:S05]  /*4bf0*/  @P2 STG.E desc[UR36][R4.64+0x184], R73 ;  /* 0x0001844904002986 */ /* 0x0001ea000c101924 */
[----:B------:R-:W-:Y:S05]  /*4c00*/  @!P0 BRA `(.L_x_138) ;  /* 0x0000000000048947 */ /* 0x000fea0003800000 */
[----:B------:R0:W5:Y:S02]  /*4c10*/  LDG.E.LTC128B R23, desc[UR36][R8.64+0x180] ;  /* 0x0001802408177981 */ /* 0x000164000c1e1920 */
.L_x_138:
[----:B------:R-:W-:Y:S05]  /*4c20*/  BSYNC B1 ;  /* 0x0000000000017941 */ /* 0x000fea0003800000 */
.L_x_137:
        /* <DEDUP_REMOVED lines=8> */
.L_x_140:
[----:B------:R-:W-:Y:S05]  /*4cb0*/  BSYNC B1 ;  /* 0x0000000000017941 */ /* 0x000fea0003800000 */
.L_x_139:
        /* <DEDUP_REMOVED lines=8> */
.L_x_142:
[----:B------:R-:W-:Y:S05]  /*4d40*/  BSYNC B1 ;  /* 0x0000000000017941 */ /* 0x000fea0003800000 */
.L_x_141:
[----:B0----5:R-:W-:Y:S01]  /*4d50*/  FMUL R13, R23, R156 ;  /* 0x0000009c170d7220 */ /* 0x021fe20000400000 */
[----:B------:R-:W-:Y:S01]  /*4d60*/  ISETP.GT.AND P1, PT, R0, RZ, P0 ;  /* 0x000000ff0000720c */ /* 0x000fe20000724270 */
[----:B------:R-:W-:Y:S02]  /*4d70*/  BSSY B1, `(.L_x_143) ;  /* 0x0000005000017945 */ /* 0x000fe40003800000 */
[----:B------:R-:W-:-:S05]  /*4d80*/  FFMA R13, R76, R157, R13 ;  /* 0x0000009d4c0d7223 */ /* 0x000fca000000000d */
[----:B------:R0:W-:Y:S05]  /*4d90*/  @P3 STG.E desc[UR36][R4.64+0x1a0], R13 ;  /* 0x0001a00d04003986 */ /* 0x0001ea000c101924 */
[----:B------:R-:W-:Y:S05]  /*4da0*/  @!P1 BRA `(.L_x_144) ;  /* 0x0000000000049947 */ /* 0x000fea0003800000 */
[----:B------:R0:W5:Y:S02]  /*4db0*/  LDG.E.LTC128B R23, desc[UR36][R6.64+0x1a4] ;  /* 0x0001a42406177981 */ /* 0x000164000c1e1920 */
.L_x_144:
[----:B------:R-:W-:Y:S05]  /*4dc0*/  BSYNC B1 ;  /* 0x0000000000017941 */ /* 0x000fea0003800000 */
.L_x_143:
[----:B-----5:R-:W-:Y:S01]  /*4dd0*/  FMUL R12, R23, R156 ;  /* 0x0000009c170c7220 */ /* 0x020fe20000400000 */
[----:B------:R-:W-:Y:S01]  /*4de0*/  ISETP.GT.AND P2, PT, R0, 0x8, P2 ;  /* 0x000000080000780c */ /* 0x000fe20001744270 */
[----:B------:R-:W-:Y:S02]  /*4df0*/  BSSY B1, `(.L_x_145) ;  /* 0x0000005000017945 */ /* 0x000fe40003800000 */
[----:B------:R-:W-:-:S05]  /*4e00*/  FFMA R77, R77, R157, R12 ;  /* 0x0000009d4d4d7223 */ /* 0x000fca000000000c */
[----:B------:R0:W-:Y:S05]  /*4e10*/  @P1 STG.E desc[UR36][R4.64+0x1a4], R77 ;  /* 0x0001a44d04001986 */ /* 0x0001ea000c101924 */
[----:B------:R-:W-:Y:S05]  /*4e20*/  @!P2 BRA `(.L_x_146) ;  /* 0x000000000004a947 */ /* 0x000fea0003800000 */
[----:B------:R0:W5:Y:S02]  /*4e30*/  LDG.E.LTC128B R23, desc[UR36][R8.64+0x1a0] ;  /* 0x0001a02408177981 */ /* 0x000164000c1e1920 */
.L_x_146:
[----:B------:R-:W-:Y:S05]  /*4e40*/  BSYNC B1 ;  /* 0x0000000000017941 */ /* 0x000fea0003800000 */
.L_x_145:
        /* <DEDUP_REMOVED lines=8> */
.L_x_148:
[----:B------:R-:W-:Y:S05]  /*4ed0*/  BSYNC B1 ;  /* 0x0000000000017941 */ /* 0x000fea0003800000 */
.L_x_147:
        /* <DEDUP_REMOVED lines=8> */
.L_x_150:
[----:B------:R-:W-:Y:S05]  /*4f60*/  BSYNC B1 ;  /* 0x0000000000017941 */ /* 0x000fea0003800000 */
.L_x_149:
[----:B0----5:R-:W-:Y:S01]  /*4f70*/  FMUL R13, R23, R156 ;  /* 0x0000009c170d7220 */ /* 0x021fe20000400000 */
[----:B------:R-:W-:Y:S01]  /*4f80*/  ISETP.GT.AND P0, PT, R0, RZ, P2 ;  /* 0x000000ff0000720c */ /* 0x000fe20001704270 */
[----:B------:R-:W-:Y:S02]  /*4f90*/  BSSY B1, `(.L_x_151) ;  /* 0x0000005000017945 */ /* 0x000fe40003800000 */
[----:B------:R-:W-:-:S05]  /*4fa0*/  FFMA R13, R80, R157, R13 ;  /* 0x0000009d500d7223 */ /* 0x000fca000000000d */
[----:B------:R0:W-:Y:S05]  /*4fb0*/  @P3 STG.E desc[UR36][R4.64+0x1c0], R13 ;  /* 0x0001c00d04003986 */ /* 0x0001ea000c101924 */
[----:B------:R-:W-:Y:S05]  /*4fc0*/  @!P0 BRA `(.L_x_152) ;  /* 0x0000000000048947 */ /* 0x000fea0003800000 */
[----:B------:R0:W5:Y:S02]  /*4fd0*/  LDG.E.LTC128B R23, desc[UR36][R6.64+0x1c4] ;  /* 0x0001c42406177981 */ /* 0x000164000c1e1920 */
.L_x_152:
[----:B------:R-:W-:Y:S05]  /*4fe0*/  BSYNC B1 ;  /* 0x0000000000017941 */ /* 0x000fea0003800000 */
.L_x_151:
[----:B-----5:R-:W-:Y:S01]  /*4ff0*/  FMUL R12, R23, R156 ;  /* 0x0000009c170c7220 */ /* 0x020fe20000400000 */
[----:B------:R-:W-:Y:S01]  /*5000*/  ISETP.GT.AND P1, PT, R0, 0x8, P1 ;  /* 0x000000080000780c */ /* 0x000fe20000f24270 */
[----:B------:R-:W-:Y:S02]  /*5010*/  BSSY B1, `(.L_x_153) ;  /* 0x0000005000017945 */ /* 0x000fe40003800000 */
[----:B------:R-:W-:-:S05]  /*5020*/  FFMA R81, R81, R157, R12 ;  /* 0x0000009d51517223 */ /* 0x000fca000000000c */
[----:B------:R0:W-:Y:S05]  /*5030*/  @P0 STG.E desc[UR36][R4.64+0x1c4], R81 ;  /* 0x0001c45104000986 */ /* 0x0001ea000c101924 */
[----:B------:R-:W-:Y:S05]  /*5040*/  @!P1 BRA `(.L_x_154) ;  /* 0x0000000000049947 */ /* 0x000fea0003800000 */
[----:B------:R0:W5:Y:S02]  /*5050*/  LDG.E.LTC128B R23, desc[UR36][R8.64+0x1c0] ;  /* 0x0001c02408177981 */ /* 0x000164000c1e1920 */
.L_x_154:
[----:B------:R-:W-:Y:S05]  /*5060*/  BSYNC B1 ;  /* 0x0000000000017941 */ /* 0x000fea0003800000 */
.L_x_153:
        /* <DEDUP_REMOVED lines=8> */
.L_x_156:
[----:B------:R-:W-:Y:S05]  /*50f0*/  BSYNC B1 ;  /* 0x0000000000017941 */ /* 0x000fea0003800000 */
.L_x_155:
        /* <DEDUP_REMOVED lines=8> */
.L_x_158:
[----:B------:R-:W-:Y:S05]  /*5180*/  BSYNC B1 ;  /* 0x0000000000017941 */ /* 0x000fea0003800000 */
.L_x_157:
[----:B0----5:R-:W-:Y:S01]  /*5190*/  FMUL R13, R23, R156 ;  /* 0x0000009c170d7220 */ /* 0x021fe20000400000 */
[----:B------:R-:W-:Y:S01]  /*51a0*/  ISETP.GT.AND P2, PT, R0, RZ, P1 ;  /* 0x000000ff0000720c */ /* 0x000fe20000f44270 */
[----:B------:R-:W-:Y:S02]  /*51b0*/  BSSY B1, `(.L_x_159) ;  /* 0x0000005000017945 */ /* 0x000fe40003800000 */
[----:B------:R-:W-:-:S05]  /*51c0*/  FFMA R13, R84, R157, R13 ;  /* 0x0000009d540d7223 */ /* 0x000fca000000000d */
[----:B------:R0:W-:Y:S05]  /*51d0*/  @P3 STG.E desc[UR36][R4.64+0x1e0], R13 ;  /* 0x0001e00d04003986 */ /* 0x0001ea000c101924 */
[----:B------:R-:W-:Y:S05]  /*51e0*/  @!P2 BRA `(.L_x_160) ;  /* 0x000000000004a947 */ /* 0x000fea0003800000 */
[----:B------:R0:W5:Y:S02]  /*51f0*/  LDG.E.LTC128B R23, desc[UR36][R6.64+0x1e4] ;  /* 0x0001e42406177981 */ /* 0x000164000c1e1920 */
.L_x_160:
[----:B------:R-:W-:Y:S05]  /*5200*/  BSYNC B1 ;  /* 0x0000000000017941 */ /* 0x000fea0003800000 */
.L_x_159:
[----:B-----5:R-:W-:Y:S01]  /*5210*/  FMUL R12, R23, R156 ;  /* 0x0000009c170c7220 */ /* 0x020fe20000400000 */
[----:B------:R-:W-:Y:S01]  /*5220*/  ISETP.GT.AND P0, PT, R0, 0x8, P0 ;  /* 0x000000080000780c */ /* 0x000fe20000704270 */
[----:B------:R-:W-:Y:S02]  /*5230*/  BSSY B1, `(.L_x_161) ;  /* 0x0000005000017945 */ /* 0x000fe40003800000 */
[----:B------:R-:W-:-:S05]  /*5240*/  FFMA R85, R85, R157, R12 ;  /* 0x0000009d55557223 */ /* 0x000fca000000000c */
[----:B------:R0:W-:Y:S05]  /*5250*/  @P2 STG.E desc[UR36][R4.64+0x1e4], R85 ;  /* 0x0001e45504002986 */ /* 0x0001ea000c101924 */
[----:B------:R-:W-:Y:S05]  /*5260*/  @!P0 BRA `(.L_x_162) ;  /* 0x0000000000048947 */ /* 0x000fea0003800000 */
[----:B------:R0:W5:Y:S02]  /*5270*/  LDG.E.LTC128B R23, desc[UR36][R8.64+0x1e0] ;  /* 0x0001e02408177981 */ /* 0x000164000c1e1920 */
.L_x_162:
[----:B------:R-:W-:Y:S05]  /*5280*/  BSYNC B1 ;  /* 0x0000000000017941 */ /* 0x000fea0003800000 */
.L_x_161:
        /* <DEDUP_REMOVED lines=8> */
.L_x_164:
[----:B------:R-:W-:Y:S05]  /*5310*/  BSYNC B1 ;  /* 0x0000000000017941 */ /* 0x000fea0003800000 */
.L_x_163:
        /* <DEDUP_REMOVED lines=8> */
.L_x_166:
[----:B------:R-:W-:Y:S05]  /*53a0*/  BSYNC B1 ;  /* 0x0000000000017941 */ /* 0x000fea0003800000 */
.L_x_165:
[----:B0----5:R-:W-:Y:S01]  /*53b0*/  FMUL R13, R23, R156 ;  /* 0x0000009c170d7220 */ /* 0x021fe20000400000 */
[----:B------:R-:W-:Y:S01]  /*53c0*/  ISETP.GT.AND P1, PT, R0, RZ, P0 ;  /* 0x000000ff0000720c */ /* 0x000fe20000724270 */
[----:B------:R-:W-:Y:S02]  /*53d0*/  BSSY B1, `(.L_x_167) ;  /* 0x0000005000017945 */ /* 0x000fe40003800000 */
[----:B------:R-:W-:-:S05]  /*53e0*/  FFMA R13, R88, R157, R13 ;  /* 0x0000009d580d7223 */ /* 0x000fca000000000d */
[----:B------:R0:W-:Y:S05]  /*53f0*/  @P3 STG.E desc[UR36][R4.64+0x200], R13 ;  /* 0x0002000d04003986 */ /* 0x0001ea000c101924 */
[----:B------:R-:W-:Y:S05]  /*5400*/  @!P1 BRA `(.L_x_168) ;  /* 0x0000000000049947 */ /* 0x000fea0003800000 */
[----:B------:R0:W5:Y:S02]  /*5410*/  LDG.E.LTC128B R23, desc[UR36][R6.64+0x204] ;  /* 0x0002042406177981 */ /* 0x000164000c1e1920 */
.L_x_168:
[----:B------:R-:W-:Y:S05]  /*5420*/  BSYNC B1 ;  /* 0x0000000000017941 */ /* 0x000fea0003800000 */
.L_x_167:
[----:B-----5:R-:W-:Y:S01]  /*5430*/  FMUL R12, R23, R156 ;  /* 0x0000009c170c7220 */ /* 0x020fe20000400000 */
[----:B------:R-:W-:Y:S01]  /*5440*/  ISETP.GT.AND P2, PT, R0, 0x8, P2 ;  /* 0x000000080000780c */ /* 0x000fe20001744270 */
[----:B------:R-:W-:Y:S02]  /*5450*/  BSSY B1, `(.L_x_169) ;  /* 0x0000005000017945 */ /* 0x000fe40003800000 */
[----:B------:R-:W-:-:S05]  /*5460*/  FFMA R89, R89, R157, R12 ;  /* 0x0000009d59597223 */ /* 0x000fca000000000c */
[----:B------:R0:W-:Y:S05]  /*5470*/  @P1 STG.E desc[UR36][R4.64+0x204], R89 ;  /* 0x0002045904001986 */ /* 0x0001ea000c101924 */
[----:B------:R-:W-:Y:S05]  /*5480*/  @!P2 BRA `(.L_x_170) ;  /* 0x000000000004a947 */ /* 0x000fea0003800000 */
[----:B------:R0:W5:Y:S02]  /*5490*/  LDG.E.LTC128B R23, desc[UR36][R8.64+0x200] ;  /* 0x0002002408177981 */ /* 0x000164000c1e1920 */
.L_x_170:
[----:B------:R-:W-:Y:S05]  /*54a0*/  BSYNC B1 ;  /* 0x0000000000017941 */ /* 0x000fea0003800000 */
.L_x_169:
        /* <DEDUP_REMOVED lines=8> */
.L_x_172:
[----:B------:R-:W-:Y:S05]  /*5530*/  BSYNC B1 ;  /* 0x0000000000017941 */ /* 0x000fea0003800000 */
.L_x_171:
        /* <DEDUP_REMOVED lines=8> */
.L_x_174:
[----:B------:R-:W-:Y:S05]  /*55c0*/  BSYNC B1 ;  /* 0x0000000000017941 */ /* 0x000fea0003800000 */
.L_x_173:
[----:B0----5:R-:W-:Y:S01]  /*55d0*/  FMUL R13, R23, R156 ;  /* 0x0000009c170d7220 */ /* 0x021fe20000400000 */
[----:B------:R-:W-:Y:S01]  /*55e0*/  ISETP.GT.AND P0, PT, R0, RZ, P2 ;  /* 0x000000ff0000720c */ /* 0x000fe20001704270 */
[----:B------:R-:W-:Y:S02]  /*55f0*/  BSSY B1, `(.L_x_175) ;  /* 0x0000005000017945 */ /* 0x000fe40003800000 */
[----:B------:R-:W-:-:S05]  /*5600*/  FFMA R13, R92, R157, R13 ;  /* 0x0000009d5c0d7223 */ /* 0x000fca000000000d */
[----:B------:R0:W-:Y:S05]  /*5610*/  @P3 STG.E desc[UR36][R4.64+0x220], R13 ;  /* 0x0002200d04003986 */ /* 0x0001ea000c101924 */
[----:B------:R-:W-:Y:S05]  /*5620*/  @!P0 BRA `(.L_x_176) ;  /* 0x0000000000048947 */ /* 0x000fea0003800000 */
[----:B------:R0:W5:Y:S02]  /*5630*/  LDG.E.LTC128B R23, desc[UR36][R6.64+0x224] ;  /* 0x0002242406177981 */ /* 0x000164000c1e1920 */
.L_x_176:
[----:B------:R-:W-:Y:S05]  /*5640*/  BSYNC B1 ;  /* 0x0000000000017941 */ /* 0x000fea0003800000 */
.L_x_175:
[----:B-----5:R-:W-:Y:S01]  /*5650*/  FMUL R12, R23, R156 ;  /* 0x0000009c170c7220 */ /* 0x020fe20000400000 */
[----:B------:R-:W-:Y:S01]  /*5660*/  ISETP.GT.AND P1, PT, R0, 0x8, P1 ;  /* 0x000000080000780c */ /* 0x000fe20000f24270 */
[----:B------:R-:W-:Y:S02]  /*5670*/  BSSY B1, `(.L_x_177) ;  /* 0x0000005000017945 */ /* 0x000fe40003800000 */
[----:B------:R-:W-:-:S05]  /*5680*/  FFMA R93, R93, R157, R12 ;  /* 0x0000009d5d5d7223 */ /* 0x000fca000000000c */
[----:B------:R0:W-:Y:S05]  /*5690*/  @P0 STG.E desc[UR36][R4.64+0x224], R93 ;  /* 0x0002245d04000986 */ /* 0x0001ea000c101924 */
[----:B------:R-:W-:Y:S05]  /*56a0*/  @!P1 BRA `(.L_x_178) ;  /* 0x0000000000049947 */ /* 0x000fea0003800000 */
[----:B------:R0:W5:Y:S02]  /*56b0*/  LDG.E.LTC128B R23, desc[UR36][R8.64+0x220] ;  /* 0x0002202408177981 */ /* 0x000164000c1e1920 */
.L_x_178:
[----:B------:R-:W-:Y:S05]  /*56c0*/  BSYNC B1 ;  /* 0x0000000000017941 */ /* 0x000fea0003800000 */
.L_x_177:
        /* <DEDUP_REMOVED lines=8> */
.L_x_180:
[----:B------:R-:W-:Y:S05]  /*5750*/  BSYNC B1 ;  /* 0x0000000000017941 */ /* 0x000fea0003800000 */
.L_x_179:
        /* <DEDUP_REMOVED lines=8> */
.L_x_182:
[----:B------:R-:W-:Y:S05]  /*57e0*/  BSYNC B1 ;  /* 0x0000000000017941 */ /* 0x000fea0003800000 */
.L_x_181:
[----:B0----5:R-:W-:Y:S01]  /*57f0*/  FMUL R13, R23, R156 ;  /* 0x0000009c170d7220 */ /* 0x021fe20000400000 */
[----:B------:R-:W-:Y:S01]  /*5800*/  ISETP.GT.AND P2, PT, R0, RZ, P1 ;  /* 0x000000ff0000720c */ /* 0x000fe20000f44270 */
[----:B------:R-:W-:Y:S02]  /*5810*/  BSSY B1, `(.L_x_183) ;  /* 0x0000005000017945 */ /* 0x000fe40003800000 */
[----:B------:R-:W-:-:S05]  /*5820*/  FFMA R13, R96, R157, R13 ;  /* 0x0000009d600d7223 */ /* 0x000fca000000000d */
[----:B------:R0:W-:Y:S05]  /*5830*/  @P3 STG.E desc[UR36][R4.64+0x240], R13 ;  /* 0x0002400d04003986 */ /* 0x0001ea000c101924 */
[----:B------:R-:W-:Y:S05]  /*5840*/  @!P2 BRA `(.L_x_184) ;  /* 0x000000000004a947 */ /* 0x000fea0003800000 */
[----:B------:R0:W5:Y:S02]  /*5850*/  LDG.E.LTC128B R23, desc[UR36][R6.64+0x244] ;  /* 0x0002442406177981 */ /* 0x000164000c1e1920 */
.L_x_184:
[----:B------:R-:W-:Y:S05]  /*5860*/  BSYNC B1 ;  /* 0x0000000000017941 */ /* 0x000fea0003800000 */
.L_x_183:
[----:B-----5:R-:W-:Y:S01]  /*5870*/  FMUL R12, R23, R156 ;  /* 0x0000009c170c7220 */ /* 0x020fe20000400000 */
[----:B------:R-:W-:Y:S01]  /*5880*/  ISETP.GT.AND P0, PT, R0, 0x8, P0 ;  /* 0x000000080000780c */ /* 0x000fe20000704270 */
[----:B------:R-:W-:Y:S02]  /*5890*/  BSSY B1, `(.L_x_185) ;  /* 0x0000005000017945 */ /* 0x000fe40003800000 */
[----:B------:R-:W-:-:S05]  /*58a0*/  FFMA R97, R97, R157, R12 ;  /* 0x0000009d61617223 */ /* 0x000fca000000000c */
[----:B------:R0:W-:Y:S05]  /*58b0*/  @P2 STG.E desc[UR36][R4.64+0x244], R97 ;  /* 0x0002446104002986 */ /* 0x0001ea000c101924 */
[----:B------:R-:W-:Y:S05]  /*58c0*/  @!P0 BRA `(.L_x_186) ;  /* 0x0000000000048947 */ /* 0x000fea0003800000 */
[----:B------:R0:W5:Y:S02]  /*58d0*/  LDG.E.LTC128B R23, desc[UR36][R8.64+0x240] ;  /* 0x0002402408177981 */ /* 0x000164000c1e1920 */
.L_x_186:
[----:B------:R-:W-:Y:S05]  /*58e0*/  BSYNC B1 ;  /* 0x0000000000017941 */ /* 0x000fea0003800000 */
.L_x_185:
        /* <DEDUP_REMOVED lines=8> */
.L_x_188:
[----:B------:R-:W-:Y:S05]  /*5970*/  BSYNC B1 ;  /* 0x0000000000017941 */ /* 0x000fea0003800000 */
.L_x_187:
        /* <DEDUP_REMOVED lines=8> */
.L_x_190:
[----:B------:R-:W-:Y:S05]  /*5a00*/  BSYNC B1 ;  /* 0x0000000000017941 */ /* 0x000fea0003800000 */
.L_x_189:
[----:B0----5:R-:W-:Y:S01]  /*5a10*/  FMUL R13, R23, R156 ;  /* 0x0000009c170d7220 */ /* 0x021fe20000400000 */
[----:B------:R-:W-:Y:S01]  /*5a20*/  ISETP.GT.AND P1, PT, R0, RZ, P0 ;  /* 0x000000ff0000720c */ /* 0x000fe20000724270 */
[----:B------:R-:W-:Y:S02]  /*5a30*/  BSSY B1, `(.L_x_191) ;  /* 0x0000005000017945 */ /* 0x000fe40003800000 */
[----:B------:R-:W-:-:S05]  /*5a40*/  FFMA R13, R100, R157, R13 ;  /* 0x0000009d640d7223 */ /* 0x000fca000000000d */
[----:B------:R0:W-:Y:S05]  /*5a50*/  @P3 STG.E desc[UR36][R4.64+0x260], R13 ;  /* 0x0002600d04003986 */ /* 0x0001ea000c101924 */
[----:B------:R-:W-:Y:S05]  /*5a60*/  @!P1 BRA `(.L_x_192) ;  /* 0x0000000000049947 */ /* 0x000fea0003800000 */
[----:B------:R0:W5:Y:S02]  /*5a70*/  LDG.E.LTC128B R23, desc[UR36][R6.64+0x264] ;  /* 0x0002642406177981 */ /* 0x000164000c1e1920 */
.L_x_192:
[----:B------:R-:W-:Y:S05]  /*5a80*/  BSYNC B1 ;  /* 0x0000000000017941 */ /* 0x000fea0003800000 */
.L_x_191:
[----:B-----5:R-:W-:Y:S01]  /*5a90*/  FMUL R12, R23, R156 ;  /* 0x0000009c170c7220 */ /* 0x020fe20000400000 */
[----:B------:R-:W-:Y:S01]  /*5aa0*/  ISETP.GT.AND P2, PT, R0, 0x8, P2 ;  /* 0x000000080000780c */ /* 0x000fe20001744270 */
[----:B------:R-:W-:Y:S02]  /*5ab0*/  BSSY B1, `(.L_x_193) ;  /* 0x0000005000017945 */ /* 0x000fe40003800000 */
[----:B------:R-:W-:-:S05]  /*5ac0*/  FFMA R101, R101, R157, R12 ;  /* 0x0000009d65657223 */ /* 0x000fca000000000c */
[----:B------:R0:W-:Y:S05]  /*5ad0*/  @P1 STG.E desc[UR36][R4.64+0x264], R101 ;  /* 0x0002646504001986 */ /* 0x0001ea000c101924 */
[----:B------:R-:W-:Y:S05]  /*5ae0*/  @!P2 BRA `(.L_x_194) ;  /* 0x000000000004a947 */ /* 0x000fea0003800000 */
[----:B------:R0:W5:Y:S02]  /*5af0*/  LDG.E.LTC128B R23, desc[UR36][R8.64+0x260] ;  /* 0x0002602408177981 */ /* 0x000164000c1e1920 */
.L_x_194:
[----:B------:R-:W-:Y:S05]  /*5b00*/  BSYNC B1 ;  /* 0x0000000000017941 */ /* 0x000fea0003800000 */
.L_x_193:
        /* <DEDUP_REMOVED lines=8> */
.L_x_196:
[----:B------:R-:W-:Y:S05]  /*5b90*/  BSYNC B1 ;  /* 0x0000000000017941 */ /* 0x000fea0003800000 */
.L_x_195:
        /* <DEDUP_REMOVED lines=8> */
.L_x_198:
[----:B------:R-:W-:Y:S05]  /*5c20*/  BSYNC B1 ;  /* 0x0000000000017941 */ /* 0x000fea0003800000 */
.L_x_197:
[----:B0----5:R-:W-:Y:S01]  /*5c30*/  FMUL R13, R23, R156 ;  /* 0x0000009c170d7220 */ /* 0x021fe20000400000 */
[----:B------:R-:W-:Y:S01]  /*5c40*/  ISETP.GT.AND P0, PT, R0, RZ, P2 ;  /* 0x000000ff0000720c */ /* 0x000fe20001704270 */
[----:B------:R-:W-:Y:S02]  /*5c50*/  BSSY B1, `(.L_x_199) ;  /* 0x0000005000017945 */ /* 0x000fe40003800000 */
[----:B------:R-:W-:-:S05]  /*5c60*/  FFMA R13, R104, R157, R13 ;  /* 0x0000009d680d7223 */ /* 0x000fca000000000d */
[----:B------:R0:W-:Y:S05]  /*5c70*/  @P3 STG.E desc[UR36][R4.64+0x280], R13 ;  /* 0x0002800d04003986 */ /* 0x0001ea000c101924 */
[----:B------:R-:W-:Y:S05]  /*5c80*/  @!P0 BRA `(.L_x_200) ;  /* 0x0000000000048947 */ /* 0x000fea0003800000 */
[----:B------:R0:W5:Y:S02]  /*5c90*/  LDG.E.LTC128B R23, desc[UR36][R6.64+0x284] ;  /* 0x0002842406177981 */ /* 0x000164000c1e1920 */
.L_x_200:
[----:B------:R-:W-:Y:S05]  /*5ca0*/  BSYNC B1 ;  /* 0x0000000000017941 */ /* 0x000fea0003800000 */
.L_x_199:
[----:B-----5:R-:W-:Y:S01]  /*5cb0*/  FMUL R12, R23, R156 ;  /* 0x0000009c170c7220 */ /* 0x020fe20000400000 */
[----:B------:R-:W-:Y:S01]  /*5cc0*/  ISETP.GT.AND P1, PT, R0, 0x8, P1 ;  /* 0x000000080000780c */ /* 0x000fe20000f24270 */
[----:B------:R-:W-:Y:S02]  /*5cd0*/  BSSY B1, `(.L_x_201) ;  /* 0x0000005000017945 */ /* 0x000fe40003800000 */
[----:B------:R-:W-:-:S05]  /*5ce0*/  FFMA R105, R105, R157, R12 ;  /* 0x0000009d69697223 */ /* 0x000fca000000000c */
[----:B------:R0:W-:Y:S05]  /*5cf0*/  @P0 STG.E desc[UR36][R4.64+0x284], R105 ;  /* 0x0002846904000986 */ /* 0x0001ea000c101924 */
[----:B------:R-:W-:Y:S05]  /*5d00*/  @!P1 BRA `(.L_x_202) ;  /* 0x0000000000049947 */ /* 0x000fea0003800000 */
[----:B------:R0:W5:Y:S02]  /*5d10*/  LDG.E.LTC128B R23, desc[UR36][R8.64+0x280] ;  /* 0x0002802408177981 */ /* 0x000164000c1e1920 */
.L_x_202:
[----:B------:R-:W-:Y:S05]  /*5d20*/  BSYNC B1 ;  /* 0x0000000000017941 */ /* 0x000fea0003800000 */
.L_x_201:
        /* <DEDUP_REMOVED lines=8> */
.L_x_204:
[----:B------:R-:W-:Y:S05]  /*5db0*/  BSYNC B1 ;  /* 0x0000000000017941 */ /* 0x000fea0003800000 */
.L_x_203:
        /* <DEDUP_REMOVED lines=8> */
.L_x_206:
[----:B------:R-:W-:Y:S05]  /*5e40*/  BSYNC B1 ;  /* 0x0000000000017941 */ /* 0x000fea0003800000 */
.L_x_205:
[----:B0----5:R-:W-:Y:S01]  /*5e50*/  FMUL R13, R23, R156 ;  /* 0x0000009c170d7220 */ /* 0x021fe20000400000 */
[----:B------:R-:W-:Y:S01]  /*5e60*/  ISETP.GT.AND P2, PT, R0, RZ, P1 ;  /* 0x000000ff0000720c */ /* 0x000fe20000f44270 */
[----:B------:R-:W-:Y:S02]  /*5e70*/  BSSY B1, `(.L_x_207) ;  /* 0x0000005000017945 */ /* 0x000fe40003800000 */
[----:B------:R-:W-:-:S05]  /*5e80*/  FFMA R13, R108, R157, R13 ;  /* 0x0000009d6c0d7223 */ /* 0x000fca000000000d */
[----:B------:R0:W-:Y:S05]  /*5e90*/  @P3 STG.E desc[UR36][R4.64+0x2a0], R13 ;  /* 0x0002a00d04003986 */ /* 0x0001ea000c101924 */
[----:B------:R-:W-:Y:S05]  /*5ea0*/  @!P2 BRA `(.L_x_208) ;  /* 0x000000000004a947 */ /* 0x000fea0003800000 */
[----:B------:R0:W5:Y:S02]  /*5eb0*/  LDG.E.LTC128B R23, desc[UR36][R6.64+0x2a4] ;  /* 0x0002a42406177981 */ /* 0x000164000c1e1920 */
.L_x_208:
[----:B------:R-:W-:Y:S05]  /*5ec0*/  BSYNC B1 ;  /* 0x0000000000017941 */ /* 0x000fea0003800000 */
.L_x_207:
[----:B-----5:R-:W-:Y:S01]  /*5ed0*/  FMUL R12, R23, R156 ;  /* 0x0000009c170c7220 */ /* 0x020fe20000400000 */
[----:B------:R-:W-:Y:S01]  /*5ee0*/  ISETP.GT.AND P0, PT, R0, 0x8, P0 ;  /* 0x000000080000780c */ /* 0x000fe20000704270 */
[----:B------:R-:W-:Y:S02]  /*5ef0*/  BSSY B1, `(.L_x_209) ;  /* 0x0000005000017945 */ /* 0x000fe40003800000 */
[----:B------:R-:W-:-:S05]  /*5f00*/  FFMA R109, R109, R157, R12 ;  /* 0x0000009d6d6d7223 */ /* 0x000fca000000000c */
[----:B------:R0:W-:Y:S05]  /*5f10*/  @P2 STG.E desc[UR36][R4.64+0x2a4], R109 ;  /* 0x0002a46d04002986 */ /* 0x0001ea000c101924 */
[----:B------:R-:W-:Y:S05]  /*5f20*/  @!P0 BRA `(.L_x_210) ;  /* 0x0000000000048947 */ /* 0x000fea0003800000 */
[----:B------:R0:W5:Y:S02]  /*5f30*/  LDG.E.LTC128B R23, desc[UR36][R8.64+0x2a0] ;  /* 0x0002a02408177981 */ /* 0x000164000c1e1920 */
.L_x_210:
[----:B------:R-:W-:Y:S05]  /*5f40*/  BSYNC B1 ;  /* 0x0000000000017941 */ /* 0x000fea0003800000 */
.L_x_209:
        /* <DEDUP_REMOVED lines=8> */
.L_x_212:
[----:B------:R-:W-:Y:S05]  /*5fd0*/  BSYNC B1 ;  /* 0x0000000000017941 */ /* 0x000fea0003800000 */
.L_x_211:
        /* <DEDUP_REMOVED lines=8> */
.L_x_214:
[----:B------:R-:W-:Y:S05]  /*6060*/  BSYNC B1 ;  /* 0x0000000000017941 */ /* 0x000fea0003800000 */
.L_x_213:
[----:B0----5:R-:W-:Y:S01]  /*6070*/  FMUL R13, R23, R156 ;  /* 0x0000009c170d7220 */ /* 0x021fe20000400000 */
[----:B------:R-:W-:Y:S01]  /*6080*/  ISETP.GT.AND P1, PT, R0, RZ, P0 ;  /* 0x000000ff0000720c */ /* 0x000fe20000724270 */
[----:B------:R-:W-:Y:S02]  /*6090*/  BSSY B1, `(.L_x_215) ;  /* 0x0000005000017945 */ /* 0x000fe40003800000 */
[----:B------:R-:W-:-:S05]  /*60a0*/  FFMA R13, R112, R157, R13 ;  /* 0x0000009d700d7223 */ /* 0x000fca000000000d */
[----:B------:R0:W-:Y:S05]  /*60b0*/  @P3 STG.E desc[UR36][R4.64+0x2c0], R13 ;  /* 0x0002c00d04003986 */ /* 0x0001ea000c101924 */
[----:B------:R-:W-:Y:S05]  /*60c0*/  @!P1 BRA `(.L_x_216) ;  /* 0x0000000000049947 */ /* 0x000fea0003800000 */
[----:B------:R0:W5:Y:S02]  /*60d0*/  LDG.E.LTC128B R23, desc[UR36][R6.64+0x2c4] ;  /* 0x0002c42406177981 */ /* 0x000164000c1e1920 */
.L_x_216:
[----:B------:R-:W-:Y:S05]  /*60e0*/  BSYNC B1 ;  /* 0x0000000000017941 */ /* 0x000fea0003800000 */
.L_x_215:
[----:B-----5:R-:W-:Y:S01]  /*60f0*/  FMUL R12, R23, R156 ;  /* 0x0000009c170c7220 */ /* 0x020fe20000400000 */
[----:B------:R-:W-:Y:S01]  /*6100*/  ISETP.GT.AND P2, PT, R0, 0x8, P2 ;  /* 0x000000080000780c */ /* 0x000fe20001744270 */
[----:B------:R-:W-:Y:S02]  /*6110*/  BSSY B1, `(.L_x_217) ;  /* 0x0000005000017945 */ /* 0x000fe40003800000 */
[----:B------:R-:W-:-:S05]  /*6120*/  FFMA R113, R113, R157, R12 ;  /* 0x0000009d71717223 */ /* 0x000fca000000000c */
[----:B------:R0:W-:Y:S05]  /*6130*/  @P1 STG.E desc[UR36][R4.64+0x2c4], R113 ;  /* 0x0002c47104001986 */ /* 0x0001ea000c101924 */
[----:B------:R-:W-:Y:S05]  /*6140*/  @!P2 BRA `(.L_x_218) ;  /* 0x000000000004a947 */ /* 0x000fea0003800000 */
[----:B------:R0:W5:Y:S02]  /*6150*/  LDG.E.LTC128B R23, desc[UR36][R8.64+0x2c0] ;  /* 0x0002c02408177981 */ /* 0x000164000c1e1920 */
.L_x_218:
[----:B------:R-:W-:Y:S05]  /*6160*/  BSYNC B1 ;  /* 0x0000000000017941 */ /* 0x000fea0003800000 */
.L_x_217:
        /* <DEDUP_REMOVED lines=8> */
.L_x_220:
[----:B------:R-:W-:Y:S05]  /*61f0*/  BSYNC B1 ;  /* 0x0000000000017941 */ /* 0x000fea0003800000 */
.L_x_219:
        /* <DEDUP_REMOVED lines=8> */
.L_x_222:
[----:B------:R-:W-:Y:S05]  /*6280*/  BSYNC B1 ;  /* 0x0000000000017941 */ /* 0x000fea0003800000 */
.L_x_221:
[----:B0----5:R-:W-:Y:S01]  /*6290*/  FMUL R13, R23, R156 ;  /* 0x0000009c170d7220 */ /* 0x021fe20000400000 */
[----:B------:R-:W-:Y:S01]  /*62a0*/  ISETP.GT.AND P0, PT, R0, RZ, P2 ;  /* 0x000000ff0000720c */ /* 0x000fe20001704270 */
[----:B------:R-:W-:Y:S02]  /*62b0*/  BSSY B1, `(.L_x_223) ;  /* 0x0000005000017945 */ /* 0x000fe40003800000 */
[----:B------:R-:W-:-:S05]  /*62c0*/  FFMA R13, R116, R157, R13 ;  /* 0x0000009d740d7223 */ /* 0x000fca000000000d */
[----:B------:R0:W-:Y:S05]  /*62d0*/  @P3 STG.E desc[UR36][R4.64+0x2e0], R13 ;  /* 0x0002e00d04003986 */ /* 0x0001ea000c101924 */
[----:B------:R-:W-:Y:S05]  /*62e0*/  @!P0 BRA `(.L_x_224) ;  /* 0x0000000000048947 */ /* 0x000fea0003800000 */
[----:B------:R0:W5:Y:S02]  /*62f0*/  LDG.E.LTC128B R23, desc[UR36][R6.64+0x2e4] ;  /* 0x0002e42406177981 */ /* 0x000164000c1e1920 */
.L_x_224:
[----:B------:R-:W-:Y:S05]  /*6300*/  BSYNC B1 ;  /* 0x0000000000017941 */ /* 0x000fea0003800000 */
.L_x_223:
[----:B-----5:R-:W-:Y:S01]  /*6310*/  FMUL R12, R23, R156 ;  /* 0x0000009c170c7220 */ /* 0x020fe20000400000 */
[----:B------:R-:W-:Y:S01]  /*6320*/  ISETP.GT.AND P1, PT, R0, 0x8, P1 ;  /* 0x000000080000780c */ /* 0x000fe20000f24270 */
[----:B------:R-:W-:Y:S02]  /*6330*/  BSSY B1, `(.L_x_225) ;  /* 0x0000005000017945 */ /* 0x000fe40003800000 */
[----:B------:R-:W-:-:S05]  /*6340*/  FFMA R117, R117, R157, R12 ;  /* 0x0000009d75757223 */ /* 0x000fca000000000c */
[----:B------:R0:W-:Y:S05]  /*6350*/  @P0 STG.E desc[UR36][R4.64+0x2e4], R117 ;  /* 0x0002e47504000986 */ /* 0x0001ea000c101924 */
[----:B------:R-:W-:Y:S05]  /*6360*/  @!P1 BRA `(.L_x_226) ;  /* 0x0000000000049947 */ /* 0x000fea0003800000 */
[----:B------:R0:W5:Y:S02]  /*6370*/  LDG.E.LTC128B R23, desc[UR36][R8.64+0x2e0] ;  /* 0x0002e02408177981 */ /* 0x000164000c1e1920 */
.L_x_226:
[----:B------:R-:W-:Y:S05]  /*6380*/  BSYNC B1 ;  /* 0x0000000000017941 */ /* 0x000fea0003800000 */
.L_x_225:
        /* <DEDUP_REMOVED lines=8> */
.L_x_228:
[----:B------:R-:W-:Y:S05]  /*6410*/  BSYNC B1 ;  /* 0x0000000000017941 */ /* 0x000fea0003800000 */
.L_x_227:
        /* <DEDUP_REMOVED lines=8> */
.L_x_230:
[----:B------:R-:W-:Y:S05]  /*64a0*/  BSYNC B1 ;  /* 0x0000000000017941 */ /* 0x000fea0003800000 */
.L_x_229:
[----:B0----5:R-:W-:Y:S01]  /*64b0*/  FMUL R13, R23, R156 ;  /* 0x0000009c170d7220 */ /* 0x021fe20000400000 */
[----:B------:R-:W-:Y:S01]  /*64c0*/  ISETP.GT.AND P2, PT, R0, RZ, P1 ;  /* 0x000000ff0000720c */ /* 0x000fe20000f44270 */
[----:B------:R-:W-:Y:S02]  /*64d0*/  BSSY B1, `(.L_x_231) ;  /* 0x0000005000017945 */ /* 0x000fe40003800000 */
[----:B------:R-:W-:-:S05]  /*64e0*/  FFMA R13, R120, R157, R13 ;  /* 0x0000009d780d7223 */ /* 0x000fca000000000d */
[----:B------:R0:W-:Y:S05]  /*64f0*/  @P3 STG.E desc[UR36][R4.64+0x300], R13 ;  /* 0x0003000d04003986 */ /* 0x0001ea000c101924 */
[----:B------:R-:W-:Y:S05]  /*6500*/  @!P2 BRA `(.L_x_232) ;  /* 0x000000000004a947 */ /* 0x000fea0003800000 */
[----:B------:R0:W5:Y:S02]  /*6510*/  LDG.E.LTC128B R23, desc[UR36][R6.64+0x304] ;  /* 0x0003042406177981 */ /* 0x000164000c1e1920 */
.L_x_232:
[----:B------:R-:W-:Y:S05]  /*6520*/  BSYNC B1 ;  /* 0x0000000000017941 */ /* 0x000fea0003800000 */
.L_x_231:
[----:B-----5:R-:W-:Y:S01]  /*6530*/  FMUL R12, R23, R156 ;  /* 0x0000009c170c7220 */ /* 0x020fe20000400000 */
[----:B------:R-:W-:Y:S01]  /*6540*/  ISETP.GT.AND P0, PT, R0, 0x8, P0 ;  /* 0x000000080000780c */ /* 0x000fe20000704270 */
[----:B------:R-:W-:Y:S02]  /*6550*/  BSSY B1, `(.L_x_233) ;  /* 0x0000005000017945 */ /* 0x000fe40003800000 */
[----:B------:R-:W-:-:S05]  /*6560*/  FFMA R121, R121, R157, R12 ;  /* 0x0000009d79797223 */ /* 0x000fca000000000c */
[----:B------:R0:W-:Y:S05]  /*6570*/  @P2 STG.E desc[UR36][R4.64+0x304], R121 ;  /* 0x0003047904002986 */ /* 0x0001ea000c101924 */
[----:B------:R-:W-:Y:S05]  /*6580*/  @!P0 BRA `(.L_x_234) ;  /* 0x0000000000048947 */ /* 0x000fea0003800000 */
[----:B------:R0:W5:Y:S02]  /*6590*/  LDG.E.LTC128B R23, desc[UR36][R8.64+0x300] ;  /* 0x0003002408177981 */ /* 0x000164000c1e1920 */
.L_x_234:
[----:B------:R-:W-:Y:S05]  /*65a0*/  BSYNC B1 ;  /* 0x0000000000017941 */ /* 0x000fea0003800000 */
.L_x_233:
        /* <DEDUP_REMOVED lines=8> */
.L_x_236:
[----:B------:R-:W-:Y:S05]  /*6630*/  BSYNC B1 ;  /* 0x0000000000017941 */ /* 0x000fea0003800000 */
.L_x_235:
        /* <DEDUP_REMOVED lines=8> */
.L_x_238:
[----:B------:R-:W-:Y:S05]  /*66c0*/  BSYNC B1 ;  /* 0x0000000000017941 */ /* 0x000fea0003800000 */
.L_x_237:
[----:B0----5:R-:W-:Y:S01]  /*66d0*/  FMUL R13, R23, R156 ;  /* 0x0000009c170d7220 */ /* 0x021fe20000400000 */
[----:B------:R-:W-:Y:S01]  /*66e0*/  ISETP.GT.AND P1, PT, R0, RZ, P0 ;  /* 0x000000ff0000720c */ /* 0x000fe20000724270 */
[----:B------:R-:W-:Y:S02]  /*66f0*/  BSSY B1, `(.L_x_239) ;  /* 0x0000005000017945 */ /* 0x000fe40003800000 */
[----:B------:R-:W-:-:S05]  /*6700*/  FFMA R13, R124, R157, R13 ;  /* 0x0000009d7c0d7223 */ /* 0x000fca000000000d */
[----:B------:R0:W-:Y:S05]  /*6710*/  @P3 STG.E desc[UR36][R4.64+0x320], R13 ;  /* 0x0003200d04003986 */ /* 0x0001ea000c101924 */
[----:B------:R-:W-:Y:S05]  /*6720*/  @!P1 BRA `(.L_x_240) ;  /* 0x0000000000049947 */ /* 0x000fea0003800000 */
[----:B------:R0:W5:Y:S02]  /*6730*/  LDG.E.LTC128B R23, desc[UR36][R6.64+0x324] ;  /* 0x0003242406177981 */ /* 0x000164000c1e1920 */
.L_x_240:
[----:B------:R-:W-:Y:S05]  /*6740*/  BSYNC B1 ;  /* 0x0000000000017941 */ /* 0x000fea0003800000 */
.L_x_239:
[----:B-----5:R-:W-:Y:S01]  /*6750*/  FMUL R12, R23, R156 ;  /* 0x0000009c170c7220 */ /* 0x020fe20000400000 */
[----:B------:R-:W-:Y:S01]  /*6760*/  ISETP.GT.AND P2, PT, R0, 0x8, P2 ;  /* 0x000000080000780c */ /* 0x000fe20001744270 */
[----:B------:R-:W-:Y:S02]  /*6770*/  BSSY B1, `(.L_x_241) ;  /* 0x0000005000017945 */ /* 0x000fe40003800000 */
[----:B------:R-:W-:-:S05]  /*6780*/  FFMA R125, R125, R157, R12 ;  /* 0x0000009d7d7d7223 */ /* 0x000fca000000000c */
[----:B------:R0:W-:Y:S05]  /*6790*/  @P1 STG.E desc[UR36][R4.64+0x324], R125 ;  /* 0x0003247d04001986 */ /* 0x0001ea000c101924 */
[----:B------:R-:W-:Y:S05]  /*67a0*/  @!P2 BRA `(.L_x_242) ;  /* 0x000000000004a947 */ /* 0x000fea0003800000 */
[----:B------:R0:W5:Y:S02]  /*67b0*/  LDG.E.LTC128B R23, desc[UR36][R8.64+0x320] ;  /* 0x0003202408177981 */ /* 0x000164000c1e1920 */
.L_x_242:
[----:B------:R-:W-:Y:S05]  /*67c0*/  BSYNC B1 ;  /* 0x0000000000017941 */ /* 0x000fea0003800000 */
.L_x_241:
        /* <DEDUP_REMOVED lines=8> */
.L_x_244:
[----:B------:R-:W-:Y:S05]  /*6850*/  BSYNC B1 ;  /* 0x0000000000017941 */ /* 0x000fea0003800000 */
.L_x_243:
        /* <DEDUP_REMOVED lines=8> */
.L_x_246:
[----:B------:R-:W-:Y:S05]  /*68e0*/  BSYNC B1 ;  /* 0x0000000000017941 */ /* 0x000fea0003800000 */
.L_x_245:
[----:B0----5:R-:W-:Y:S01]  /*68f0*/  FMUL R13, R23, R156 ;  /* 0x0000009c170d7220 */ /* 0x021fe20000400000 */
[----:B------:R-:W-:Y:S01]  /*6900*/  ISETP.GT.AND P0, PT, R0, RZ, P2 ;  /* 0x000000ff0000720c */ /* 0x000fe20001704270 */
[----:B------:R-:W-:Y:S02]  /*6910*/  BSSY B1, `(.L_x_247) ;  /* 0x0000005000017945 */ /* 0x000fe40003800000 */
[----:B------:R-:W-:-:S05]  /*6920*/  FFMA R13, R128, R157, R13 ;  /* 0x0000009d800d7223 */ /* 0x000fca000000000d */
[----:B------:R0:W-:Y:S05]  /*6930*/  @P3 STG.E desc[UR36][R4.64+0x340], R13 ;  /* 0x0003400d04003986 */ /* 0x0001ea000c101924 */
[----:B------:R-:W-:Y:S05]  /*6940*/  @!P0 BRA `(.L_x_248) ;  /* 0x0000000000048947 */ /* 0x000fea0003800000 */
[----:B------:R0:W5:Y:S02]  /*6950*/  LDG.E.LTC128B R23, desc[UR36][R6.64+0x344] ;  /* 0x0003442406177981 */ /* 0x000164000c1e1920 */
.L_x_248:
[----:B------:R-:W-:Y:S05]  /*6960*/  BSYNC B1 ;  /* 0x0000000000017941 */ /* 0x000fea0003800000 */
.L_x_247:
[----:B-----5:R-:W-:Y:S01]  /*6970*/  FMUL R12, R23, R156 ;  /* 0x0000009c170c7220 */ /* 0x020fe20000400000 */
[----:B------:R-:W-:Y:S01]  /*6980*/  ISETP.GT.AND P1, PT, R0, 0x8, P1 ;  /* 0x000000080000780c */ /* 0x000fe20000f24270 */
[----:B------:R-:W-:Y:S02]  /*6990*/  BSSY B1, `(.L_x_249) ;  /* 0x0000005000017945 */ /* 0x000fe40003800000 */
[----:B------:R-:W-:-:S05]  /*69a0*/  FFMA R129, R129, R157, R12 ;  /* 0x0000009d81817223 */ /* 0x000fca000000000c */
[----:B------:R0:W-:Y:S05]  /*69b0*/  @P0 STG.E desc[UR36][R4.64+0x344], R129 ;  /* 0x0003448104000986 */ /* 0x0001ea000c101924 */
[----:B------:R-:W-:Y:S05]  /*69c0*/  @!P1 BRA `(.L_x_250) ;  /* 0x0000000000049947 */ /* 0x000fea0003800000 */
[----:B------:R0:W5:Y:S02]  /*69d0*/  LDG.E.LTC128B R23, desc[UR36][R8.64+0x340] ;  /* 0x0003402408177981 */ /* 0x000164000c1e1920 */
.L_x_250:
[----:B------:R-:W-:Y:S05]  /*69e0*/  BSYNC B1 ;  /* 0x0000000000017941 */ /* 0x000fea0003800000 */
.L_x_249:
        /* <DEDUP_REMOVED lines=8> */
.L_x_252:
[----:B------:R-:W-:Y:S05]  /*6a70*/  BSYNC B1 ;  /* 0x0000000000017941 */ /* 0x000fea0003800000 */
.L_x_251:
        /* <DEDUP_REMOVED lines=8> */
.L_x_254:
[----:B------:R-:W-:Y:S05]  /*6b00*/  BSYNC B1 ;  /* 0x0000000000017941 */ /* 0x000fea0003800000 */
.L_x_253:
[----:B0----5:R-:W-:Y:S01]  /*6b10*/  FMUL R13, R23, R156 ;  /* 0x0000009c170d7220 */ /* 0x021fe20000400000 */
[----:B------:R-:W-:Y:S01]  /*6b20*/  ISETP.GT.AND P2, PT, R0, RZ, P1 ;  /* 0x000000ff0000720c */ /* 0x000fe20000f44270 */
[----:B------:R-:W-:Y:S02]  /*6b30*/  BSSY B1, `(.L_x_255) ;  /* 0x0000005000017945 */ /* 0x000fe40003800000 */
[----:B------:R-:W-:-:S05]  /*6b40*/  FFMA R13, R132, R157, R13 ;  /* 0x0000009d840d7223 */ /* 0x000fca000000000d */
[----:B------:R0:W-:Y:S05]  /*6b50*/  @P3 STG.E desc[UR36][R4.64+0x360], R13 ;  /* 0x0003600d04003986 */ /* 0x0001ea000c101924 */
[----:B------:R-:W-:Y:S05]  /*6b60*/  @!P2 BRA `(.L_x_256) ;  /* 0x000000000004a947 */ /* 0x000fea0003800000 */
[----:B------:R0:W5:Y:S02]  /*6b70*/  LDG.E.LTC128B R23, desc[UR36][R6.64+0x364] ;  /* 0x0003642406177981 */ /* 0x000164000c1e1920 */
.L_x_256:
[----:B------:R-:W-:Y:S05]  /*6b80*/  BSYNC B1 ;  /* 0x0000000000017941 */ /* 0x000fea0003800000 */
.L_x_255:
[----:B-----5:R-:W-:Y:S01]  /*6b90*/  FMUL R12, R23, R156 ;  /* 0x0000009c170c7220 */ /* 0x020fe20000400000 */
[----:B------:R-:W-:Y:S01]  /*6ba0*/  ISETP.GT.AND P0, PT, R0, 0x8, P0 ;  /* 0x000000080000780c */ /* 0x000fe20000704270 */
[----:B------:R-:W-:Y:S02]  /*6bb0*/  BSSY B1, `(.L_x_257) ;  /* 0x0000005000017945 */ /* 0x000fe40003800000 */
[----:B------:R-:W-:-:S05]  /*6bc0*/  FFMA R133, R133, R157, R12 ;  /* 0x0000009d85857223 */ /* 0x000fca000000000c */
[----:B------:R0:W-:Y:S05]  /*6bd0*/  @P2 STG.E desc[UR36][R4.64+0x364], R133 ;  /* 0x0003648504002986 */ /* 0x0001ea000c101924 */
[----:B------:R-:W-:Y:S05]  /*6be0*/  @!P0 BRA `(.L_x_258) ;  /* 0x0000000000048947 */ /* 0x000fea0003800000 */
[----:B------:R0:W5:Y:S02]  /*6bf0*/  LDG.E.LTC128B R23, desc[UR36][R8.64+0x360] ;  /* 0x0003602408177981 */ /* 0x000164000c1e1920 */
.L_x_258:
[----:B------:R-:W-:Y:S05]  /*6c00*/  BSYNC B1 ;  /* 0x0000000000017941 */ /* 0x000fea0003800000 */
.L_x_257:
        /* <DEDUP_REMOVED lines=8> */
.L_x_260:
[----:B------:R-:W-:Y:S05]  /*6c90*/  BSYNC B1 ;  /* 0x0000000000017941 */ /* 0x000fea0003800000 */
.L_x_259:
        /* <DEDUP_REMOVED lines=8> */
.L_x_262:
[----:B------:R-:W-:Y:S05]  /*6d20*/  BSYNC B1 ;  /* 0x0000000000017941 */ /* 0x000fea0003800000 */
.L_x_261:
[----:B0----5:R-:W-:Y:S01]  /*6d30*/  FMUL R13, R23, R156 ;  /* 0x0000009c170d7220 */ /* 0x021fe20000400000 */
[----:B------:R-:W-:Y:S01]  /*6d40*/  ISETP.GT.AND P1, PT, R0, RZ, P0 ;  /* 0x000000ff0000720c */ /* 0x000fe20000724270 */
[----:B------:R-:W-:Y:S02]  /*6d50*/  BSSY B1, `(.L_x_263) ;  /* 0x0000005000017945 */ /* 0x000fe40003800000 */
[----:B------:R-:W-:-:S05]  /*6d60*/  FFMA R13, R136, R157, R13 ;  /* 0x0000009d880d7223 */ /* 0x000fca000000000d */
[----:B------:R0:W-:Y:S05]  /*6d70*/  @P3 STG.E desc[UR36][R4.64+0x380], R13 ;  /* 0x0003800d04003986 */ /* 0x0001ea000c101924 */
[----:B------:R-:W-:Y:S05]  /*6d80*/  @!P1 BRA `(.L_x_264) ;  /* 0x0000000000049947 */ /* 0x000fea0003800000 */
[----:B------:R0:W5:Y:S02]  /*6d90*/  LDG.E.LTC128B R23, desc[UR36][R6.64+0x384] ;  /* 0x0003842406177981 */ /* 0x000164000c1e1920 */
.L_x_264:
[----:B------:R-:W-:Y:S05]  /*6da0*/  BSYNC B1 ;  /* 0x0000000000017941 */ /* 0x000fea0003800000 */
.L_x_263:
[----:B-----5:R-:W-:Y:S01]  /*6db0*/  FMUL R12, R23, R156 ;  /* 0x0000009c170c7220 */ /* 0x020fe20000400000 */
[----:B------:R-:W-:Y:S01]  /*6dc0*/  ISETP.GT.AND P2, PT, R0, 0x8, P2 ;  /* 0x000000080000780c */ /* 0x000fe20001744270 */
[----:B------:R-:W-:Y:S02]  /*6dd0*/  BSSY B1, `(.L_x_265) ;  /* 0x0000005000017945 */ /* 0x000fe40003800000 */
[----:B------:R-:W-:-:S05]  /*6de0*/  FFMA R137, R137, R157, R12 ;  /* 0x0000009d89897223 */ /* 0x000fca000000000c */
[----:B------:R0:W-:Y:S05]  /*6df0*/  @P1 STG.E desc[UR36][R4.64+0x384], R137 ;  /* 0x0003848904001986 */ /* 0x0001ea000c101924 */
[----:B------:R-:W-:Y:S05]  /*6e00*/  @!P2 BRA `(.L_x_266) ;  /* 0x000000000004a947 */ /* 0x000fea0003800000 */
[----:B------:R0:W5:Y:S02]  /*6e10*/  LDG.E.LTC128B R23, desc[UR36][R8.64+0x380] ;  /* 0x0003802408177981 */ /* 0x000164000c1e1920 */
.L_x_266:
[----:B------:R-:W-:Y:S05]  /*6e20*/  BSYNC B1 ;  /* 0x0000000000017941 */ /* 0x000fea0003800000 */
.L_x_265:
        /* <DEDUP_REMOVED lines=8> */
.L_x_268:
[----:B------:R-:W-:Y:S05]  /*6eb0*/  BSYNC B1 ;  /* 0x0000000000017941 */ /* 0x000fea0003800000 */
.L_x_267:
        /* <DEDUP_REMOVED lines=8> */
.L_x_270:
[----:B------:R-:W-:Y:S05]  /*6f40*/  BSYNC B1 ;  /* 0x0000000000017941 */ /* 0x000fea0003800000 */
.L_x_269:
[----:B0----5:R-:W-:Y:S01]  /*6f50*/  FMUL R13, R23, R156 ;  /* 0x0000009c170d7220 */ /* 0x021fe20000400000 */
[----:B------:R-:W-:Y:S01]  /*6f60*/  ISETP.GT.AND P0, PT, R0, RZ, P2 ;  /* 0x000000ff0000720c */ /* 0x000fe20001704270 */
[----:B------:R-:W-:Y:S02]  /*6f70*/  BSSY B1, `(.L_x_271) ;  /* 0x0000005000017945 */ /* 0x000fe40003800000 */
[----:B------:R-:W-:-:S05]  /*6f80*/  FFMA R13, R140, R157, R13 ;  /* 0x0000009d8c0d7223 */ /* 0x000fca000000000d */
[----:B------:R0:W-:Y:S05]  /*6f90*/  @P3 STG.E desc[UR36][R4.64+0x3a0], R13 ;  /* 0x0003a00d04003986 */ /* 0x0001ea000c101924 */
[----:B------:R-:W-:Y:S05]  /*6fa0*/  @!P0 BRA `(.L_x_272) ;  /* 0x0000000000048947 */ /* 0x000fea0003800000 */
[----:B------:R0:W5:Y:S02]  /*6fb0*/  LDG.E.LTC128B R23, desc[UR36][R6.64+0x3a4] ;  /* 0x0003a42406177981 */ /* 0x000164000c1e1920 */
.L_x_272:
[----:B------:R-:W-:Y:S05]  /*6fc0*/  BSYNC B1 ;  /* 0x0000000000017941 */ /* 0x000fea0003800000 */
.L_x_271:
[----:B-----5:R-:W-:Y:S01]  /*6fd0*/  FMUL R12, R23, R156 ;  /* 0x0000009c170c7220 */ /* 0x020fe20000400000 */
[----:B------:R-:W-:Y:S01]  /*6fe0*/  ISETP.GT.AND P1, PT, R0, 0x8, P1 ;  /* 0x000000080000780c */ /* 0x000fe20000f24270 */
[----:B------:R-:W-:Y:S02]  /*6ff0*/  BSSY B1, `(.L_x_273) ;  /* 0x0000005000017945 */ /* 0x000fe40003800000 */
[----:B------:R-:W-:-:S05]  /*7000*/  FFMA R141, R141, R157, R12 ;  /* 0x0000009d8d8d7223 */ /* 0x000fca000000000c */
[----:B------:R0:W-:Y:S05]  /*7010*/  @P0 STG.E desc[UR36][R4.64+0x3a4], R141 ;  /* 0x0003a48d04000986 */ /* 0x0001ea000c101924 */
[----:B------:R-:W-:Y:S05]  /*7020*/  @!P1 BRA `(.L_x_274) ;  /* 0x0000000000049947 */ /* 0x000fea0003800000 */
[----:B------:R0:W5:Y:S02]  /*7030*/  LDG.E.LTC128B R23, desc[UR36][R8.64+0x3a0] ;  /* 0x0003a02408177981 */ /* 0x000164000c1e1920 */
.L_x_274:
[----:B------:R-:W-:Y:S05]  /*7040*/  BSYNC B1 ;  /* 0x0000000000017941 */ /* 0x000fea0003800000 */
.L_x_273:
        /* <DEDUP_REMOVED lines=8> */
.L_x_276:
[----:B------:R-:W-:Y:S05]  /*70d0*/  BSYNC B1 ;  /* 0x0000000000017941 */ /* 0x000fea0003800000 */
.L_x_275:
        /* <DEDUP_REMOVED lines=8> */
.L_x_278:
[----:B------:R-:W-:Y:S05]  /*7160*/  BSYNC B1 ;  /* 0x0000000000017941 */ /* 0x000fea0003800000 */
.L_x_277:
[----:B0----5:R-:W-:Y:S01]  /*7170*/  FMUL R13, R23, R156 ;  /* 0x0000009c170d7220 */ /* 0x021fe20000400000 */
[----:B------:R-:W-:Y:S01]  /*7180*/  ISETP.GT.AND P2, PT, R0, RZ, P1 ;  /* 0x000000ff0000720c */ /* 0x000fe20000f44270 */
[----:B------:R-:W-:Y:S02]  /*7190*/  BSSY B1, `(.L_x_279) ;  /* 0x0000005000017945 */ /* 0x000fe40003800000 */
[----:B------:R-:W-:-:S05]  /*71a0*/  FFMA R13, R144, R157, R13 ;  /* 0x0000009d900d7223 */ /* 0x000fca000000000d */
[----:B------:R0:W-:Y:S05]  /*71b0*/  @P3 STG.E desc[UR36][R4.64+0x3c0], R13 ;  /* 0x0003c00d04003986 */ /* 0x0001ea000c101924 */
[----:B------:R-:W-:Y:S05]  /*71c0*/  @!P2 BRA `(.L_x_280) ;  /* 0x000000000004a947 */ /* 0x000fea0003800000 */
[----:B------:R0:W5:Y:S02]  /*71d0*/  LDG.E.LTC128B R23, desc[UR36][R6.64+0x3c4] ;  /* 0x0003c42406177981 */ /* 0x000164000c1e1920 */
.L_x_280:
[----:B------:R-:W-:Y:S05]  /*71e0*/  BSYNC B1 ;  /* 0x0000000000017941 */ /* 0x000fea0003800000 */
.L_x_279:
[----:B-----5:R-:W-:Y:S01]  /*71f0*/  FMUL R12, R23, R156 ;  /* 0x0000009c170c7220 */ /* 0x020fe20000400000 */
[----:B------:R-:W-:Y:S01]  /*7200*/  ISETP.GT.AND P0, PT, R0, 0x8, P0 ;  /* 0x000000080000780c */ /* 0x000fe20000704270 */
[----:B------:R-:W-:Y:S02]  /*7210*/  BSSY B1, `(.L_x_281) ;  /* 0x0000005000017945 */ /* 0x000fe40003800000 */
[----:B------:R-:W-:-:S05]  /*7220*/  FFMA R145, R145, R157, R12 ;  /* 0x0000009d91917223 */ /* 0x000fca000000000c */
[----:B------:R0:W-:Y:S05]  /*7230*/  @P2 STG.E desc[UR36][R4.64+0x3c4], R145 ;  /* 0x0003c49104002986 */ /* 0x0001ea000c101924 */
[----:B------:R-:W-:Y:S05]  /*7240*/  @!P0 BRA `(.L_x_282) ;  /* 0x0000000000048947 */ /* 0x000fea0003800000 */
[----:B------:R0:W5:Y:S02]  /*7250*/  LDG.E.LTC128B R23, desc[UR36][R8.64+0x3c0] ;  /* 0x0003c02408177981 */ /* 0x000164000c1e1920 */
.L_x_282:
[----:B------:R-:W-:Y:S05]  /*7260*/  BSYNC B1 ;  /* 0x0000000000017941 */ /* 0x000fea0003800000 */
.L_x_281:
        /* <DEDUP_REMOVED lines=8> */
.L_x_284:
[----:B------:R-:W-:Y:S05]  /*72f0*/  BSYNC B1 ;  /* 0x0000000000017941 */ /* 0x000fea0003800000 */
.L_x_283:
        /* <DEDUP_REMOVED lines=8> */
.L_x_286:
[----:B------:R-:W-:Y:S05]  /*7380*/  BSYNC B1 ;  /* 0x0000000000017941 */ /* 0x000fea0003800000 */
.L_x_285:
[----:B-----5:R-:W-:Y:S01]  /*7390*/  FMUL R3, R23, R156 ;  /* 0x0000009c17037220 */ /* 0x020fe20000400000 */
[----:B------:R-:W-:Y:S01]  /*73a0*/  ISETP.GT.AND P1, PT, R0, RZ, P0 ;  /* 0x000000ff0000720c */ /* 0x000fe20000724270 */
[----:B------:R-:W-:Y:S02]  /*73b0*/  BSSY B1, `(.L_x_287) ;  /* 0x0000005000017945 */ /* 0x000fe40003800000 */
[----:B------:R-:W-:-:S05]  /*73c0*/  FFMA R3, R148, R157, R3 ;  /* 0x0000009d94037223 */ /* 0x000fca0000000003 */
[----:B------:R0:W-:Y:S05]  /*73d0*/  @P3 STG.E desc[UR36][R4.64+0x3e0], R3 ;  /* 0x0003e00304003986 */ /* 0x0001ea000c101924 */
[----:B------:R-:W-:Y:S05]  /*73e0*/  @!P1 BRA `(.L_x_288) ;  /* 0x0000000000049947 */ /* 0x000fea0003800000 */
[----:B------:R0:W5:Y:S02]  /*73f0*/  LDG.E.LTC128B R23, desc[UR36][R6.64+0x3e4] ;  /* 0x0003e42406177981 */ /* 0x000164000c1e1920 */
.L_x_288:
[----:B------:R-:W-:Y:S05]  /*7400*/  BSYNC B1 ;  /* 0x0000000000017941 */ /* 0x000fea0003800000 */
.L_x_287:
[----:B0---45:R-:W-:Y:S01]  /*7410*/  FMUL R6, R23, R156 ;  /* 0x0000009c17067220 */ /* 0x031fe20000400000 */
[----:B------:R-:W-:Y:S01]  /*7420*/  ISETP.GT.AND P2, PT, R0, 0x8, P2 ;  /* 0x000000080000780c */ /* 0x000fe20001744270 */
[----:B------:R-:W-:Y:S02]  /*7430*/  BSSY B1, `(.L_x_289) ;  /* 0x0000005000017945 */ /* 0x000fe40003800000 */
[----:B------:R-:W-:-:S05]  /*7440*/  FFMA R149, R149, R157, R6 ;  /* 0x0000009d95957223 */ /* 0x000fca0000000006 */
[----:B------:R0:W-:Y:S05]  /*7450*/  @P1 STG.E desc[UR36][R4.64+0x3e4], R149 ;  /* 0x0003e49504001986 */ /* 0x0001ea000c101924 */
[----:B------:R-:W-:Y:S05]  /*7460*/  @!P2 BRA `(.L_x_290) ;  /* 0x000000000004a947 */ /* 0x000fea0003800000 */
[----:B------:R4:W5:Y:S02]  /*7470*/  LDG.E.LTC128B R23, desc[UR36][R8.64+0x3e0] ;  /* 0x0003e02408177981 */ /* 0x000964000c1e1920 */
.L_x_290:
[----:B------:R-:W-:Y:S05]  /*7480*/  BSYNC B1 ;  /* 0x0000000000017941 */ /* 0x000fea0003800000 */
.L_x_289:
[----:B-----5:R-:W-:Y:S01]  /*7490*/  FMUL R3, R23, R156 ;  /* 0x0000009c17037220 */ /* 0x020fe20000400000 */
[----:B01----:R-:W-:Y:S01]  /*74a0*/  @P2 IMAD.MOV.U32 R4, RZ, RZ, R10 ;  /* 0x000000ffff042224 */ /* 0x003fe200078e000a */
[----:B------:R-:W-:Y:S01]  /*74b0*/  ISETP.GT.AND P0, PT, R0, 0x8, P0 ;  /* 0x000000080000780c */ /* 0x000fe20000704270 */
[----:B------:R-:W-:Y:S02]  /*74c0*/  @P2 IMAD.MOV.U32 R5, RZ, RZ, R11 ;  /* 0x000000ffff052224 */ /* 0x000fe400078e000b */
[----:B------:R-:W-:Y:S01]  /*74d0*/  FFMA R3, R150, R157, R3 ;  /* 0x0000009d96037223 */ /* 0x000fe20000000003 */
[----:B------:R-:W-:Y:S04]  /*74e0*/  BSSY B1, `(.L_x_291) ;  /* 0x0000004000017945 */ /* 0x000fe80003800000 */
[----:B------:R0:W-:Y:S05]  /*74f0*/  @P2 STG.E desc[UR36][R4.64+0x3e0], R3 ;  /* 0x0003e00304002986 */ /* 0x0001ea000c101924 */
[----:B------:R-:W-:Y:S05]  /*7500*/  @!P0 BRA `(.L_x_292) ;  /* 0x0000000000048947 */ /* 0x000fea0003800000 */
[----:B------:R1:W5:Y:S02]  /*7510*/  LDG.E.LTC128B R23, desc[UR36][R8.64+0x3e4] ;  /* 0x0003e42408177981 */ /* 0x000364000c1e1920 */
.L_x_292:
[----:B------:R-:W-:Y:S05]  /*7520*/  BSYNC B1 ;  /* 0x0000000000017941 */ /* 0x000fea0003800000 */
.L_x_291:
[----:B-----5:R-:W-:-:S04]  /*7530*/  FMUL R0, R23, R156 ;  /* 0x0000009c17007220 */ /* 0x020fc80000400000 */
[----:B------:R-:W-:Y:S01]  /*7540*/  FFMA R151, R151, R157, R0 ;  /* 0x0000009d97977223 */ /* 0x000fe20000000000 */
[----:B------:R-:W-:Y:S06]  /*7550*/  @!P0 BRA `(.L_x_293) ;  /* 0x0000001c00208947 */ /* 0x000fec0003800000 */
[----:B------:R0:W-:Y:S01]  /*7560*/  STG.E desc[UR36][R10.64+0x3e4], R151 ;  /* 0x0003e4970a007986 */ /* 0x0001e2000c101924 */
[----:B------:R-:W-:Y:S05]  /*7570*/  BRA `(.L_x_293) ;  /* 0x0000001c00187947 */ /* 0x000fea0003800000 */
.L_x_40:
[----:B------:R-:W-:Y:S01]  /*7580*/  ISETP.GT.AND P3, PT, R3, 0x1, PT ;  /* 0x000000010300780c */ /* 0x000fe20003f64270 */
[----:B------:R-:W-:Y:S01]  /*7590*/  ULDC.64 UR4, c[0x0][0x5c0] ;  /* 0x0001700000047ab9 */ /* 0x000fe20000000a00 */
[-C--:B------:R-:W-:Y:S01]  /*75a0*/  FMUL R9, R24, R157.reuse ;  /* 0x0000009d18097220 */ /* 0x080fe20000400000 */
[----:B------:R-:W-:Y:S01]  /*75b0*/  LEA R4, P1, R162, UR4, 0x2 ;  /* 0x00000004a2047c11 */ /* 0x000fe2000f8210ff */
[-C--:B------:R-:W-:Y:S01]  /*75c0*/  FMUL R25, R25, R157.reuse ;  /* 0x0000009d19197220 */ /* 0x080fe20000400000 */
[----:B------:R-:W-:Y:S01]  /*75d0*/  ISETP.GT.AND P2, PT, R0, RZ, P3 ;  /* 0x000000ff0000720c */ /* 0x000fe20001f44270 */
[-C--:B------:R-:W-:Y:S01]  /*75e0*/  FMUL R27, R27, R157.reuse ;  /* 0x0000009d1b1b7220 */ /* 0x080fe20000400000 */
[----:B------:R-:W-:Y:S01]  /*75f0*/  LEA.HI.X R5, R162, UR5, R169, 0x2, P1 ;  /* 0x00000005a2057c11 */ /* 0x000fe200088f14a9 */
[-C--:B------:R-:W-:Y:S01]  /*7600*/  FMUL R29, R29, R157.reuse ;  /* 0x0000009d1d1d7220 */ /* 0x080fe20000400000 */
[----:B------:R-:W-:Y:S01]  /*7610*/  ISETP.GT.AND P0, PT, R0, 0x8, P0 ;  /* 0x000000080000780c */ /* 0x000fe20000704270 */
[-C--:B------:R-:W-:Y:S01]  /*7620*/  FMUL R31, R31, R157.reuse ;  /* 0x0000009d1f1f7220 */ /* 0x080fe20000400000 */
[----:B------:R-:W-:Y:S01]  /*7630*/  ISETP.GT.AND P5, PT, R3, 0x8, PT ;  /* 0x000000080300780c */ /* 0x000fe20003fa4270 */
[----:B------:R0:W-:Y:S01]  /*7640*/  @P4 STG.E desc[UR36][R4.64], R9 ;  /* 0x0000000904004986 */ /* 0x0001e2000c101924 */
[C---:B------:R-:W-:Y:S01]  /*7650*/  SHF.L.U64.HI R11, R10.reuse, 0x5, R11 ;  /* 0x000000050a0b7819 */ /* 0x040fe2000001020b */
[-C--:B------:R-:W-:Y:S01]  /*7660*/  FMUL R33, R33, R157.reuse ;  /* 0x0000009d21217220 */ /* 0x080fe20000400000 */
[----:B------:R-:W-:Y:S01]  /*7670*/  LEA R6, P1, R10, R4, 0x5 ;  /* 0x000000040a067211 */ /* 0x000fe200078228ff */
[-C--:B------:R-:W-:Y:S01]  /*7680*/  FMUL R35, R35, R157.reuse ;  /* 0x0000009d23237220 */ /* 0x080fe20000400000 */
[C---:B------:R-:W-:Y:S01]  /*7690*/  ISETP.GT.AND P3, PT, R0.reuse, 0x8, P3 ;  /* 0x000000080000780c */ /* 0x040fe20001f64270 */
[----:B------:R-:W-:Y:S01]  /*76a0*/  @P2 STG.E desc[UR36][R4.64+0x4], R25 ;  /* 0x0000041904002986 */ /* 0x000fe2000c101924 */
[----:B------:R-:W-:Y:S01]  /*76b0*/  ISETP.GT.AND P4, PT, R3, 0x9, PT ;  /* 0x000000090300780c */ /* 0x000fe20003f84270 */
[----:B------:R-:W-:Y:S01]  /*76c0*/  IMAD.X R7, R11, 0x1, R5, P1 ;  /* 0x000000010b077824 */ /* 0x000fe200008e0605 */
[----:B------:R-:W-:Y:S01]  /*76d0*/  ISETP.GT.AND P2, PT, R0, RZ, P5 ;  /* 0x000000ff0000720c */ /* 0x000fe20002f44270 */
[-C--:B------:R-:W-:Y:S01]  /*76e0*/  FMUL R11, R28, R157.reuse ;  /* 0x0000009d1c0b7220 */ /* 0x080fe20000400000 */
[----:B------:R-:W-:Y:S01]  /*76f0*/  ISETP.GT.AND P1, PT, R0, RZ, P4 ;  /* 0x000000ff0000720c */ /* 0x000fe20002724270 */
[-C--:B0-----:R-:W-:Y:S01]  /*7700*/  FMUL R9, R26, R157.reuse ;  /* 0x0000009d1a097220 */ /* 0x081fe20000400000 */
[C---:B------:R-:W-:Y:S01]  /*7710*/  ISETP.GT.AND P4, PT, R0.reuse, 0x8, P4 ;  /* 0x000000080000780c */ /* 0x040fe20002784270 */
[-C--:B------:R-:W-:Y:S01]  /*7720*/  FMUL R37, R37, R157.reuse ;  /* 0x0000009d25257220 */ /* 0x080fe20000400000 */
[-C--:B------:R-:W-:Y:S01]  /*7730*/  FMUL R39, R39, R157.reuse ;  /* 0x0000009d27277220 */ /* 0x080fe20000400000 */
[-C--:B------:R-:W-:Y:S01]  /*7740*/  FMUL R41, R41, R157.reuse ;  /* 0x0000009d29297220 */ /* 0x080fe20000400000 */
[----:B------:R0:W-:Y:S01]  /*7750*/  @P0 STG.E desc[UR36][R6.64], R9 ;  /* 0x0000000906000986 */ /* 0x0001e2000c101924 */
[C---:B------:R-:W-:Y:S01]  /*7760*/  ISETP.GT.AND P0, PT, R0.reuse, 0x8, P5 ;  /* 0x000000080000780c */ /* 0x040fe20002f04270 */
[-C--:B------:R-:W-:Y:S01]  /*7770*/  FMUL R43, R43, R157.reuse ;  /* 0x0000009d2b2b7220 */ /* 0x080fe20000400000 */
[C---:B------:R-:W-:Y:S01]  /*7780*/  ISETP.GT.AND P5, PT, R3.reuse, 0x10, PT ;  /* 0x000000100300780c */ /* 0x040fe20003fa4270 */
[----:B------:R-:W-:Y:S01]  /*7790*/  @P3 STG.E desc[UR36][R6.64+0x4], R27 ;  /* 0x0000041b06003986 */ /* 0x000fe2000c101924 */
[----:B------:R-:W-:Y:S01]  /*77a0*/  ISETP.GT.AND P3, PT, R3, 0x11, PT ;  /* 0x000000110300780c */ /* 0x000fe20003f64270 */
[-C--:B------:R-:W-:Y:S01]  /*77b0*/  FMUL R45, R45, R157.reuse ;  /* 0x0000009d2d2d7220 */ /* 0x080fe20000400000 */
[-C--:B------:R-:W-:Y:S01]  /*77c0*/  FMUL R47, R47, R157.reuse ;  /* 0x0000009d2f2f7220 */ /* 0x080fe20000400000 */
[----:B------:R1:W-:Y:S01]  /*77d0*/  @P2 STG.E desc[UR36][R4.64+0x20], R11 ;  /* 0x0000200b04002986 */ /* 0x0003e2000c101924 */
[----:B------:R-:W-:Y:S01]  /*77e0*/  ISETP.GT.AND P2, PT, R0, RZ, P5 ;  /* 0x000000ff0000720c */ /* 0x000fe20002f44270 */
[-C--:B------:R-:W-:Y:S01]  /*77f0*/  FMUL R49, R49, R157.reuse ;  /* 0x0000009d31317220 */ /* 0x080fe20000400000 */
[-C--:B------:R-:W-:Y:S01]  /*7800*/  FMUL R51, R51, R157.reuse ;  /* 0x0000009d33337220 */ /* 0x080fe20000400000 */
[----:B------:R-:W-:Y:S01]  /*7810*/  @P1 STG.E desc[UR36][R4.64+0x24], R29 ;  /* 0x0000241d04001986 */ /* 0x000fe2000c101924 */
[-C--:B0-----:R-:W-:Y:S01]  /*7820*/  FMUL R9, R30, R157.reuse ;  /* 0x0000009d1e097220 */ /* 0x081fe20000400000 */
[C---:B------:R-:W-:Y:S01]  /*7830*/  ISETP.GT.AND P1, PT, R0.reuse, RZ, P3 ;  /* 0x000000ff0000720c */ /* 0x040fe20001f24270 */
[-C--:B------:R-:W-:Y:S01]  /*7840*/  FMUL R53, R53, R157.reuse ;  /* 0x0000009d35357220 */ /* 0x080fe20000400000 */
[C---:B------:R-:W-:Y:S01]  /*7850*/  ISETP.GT.AND P3, PT, R0.reuse, 0x8, P3 ;  /* 0x000000080000780c */ /* 0x040fe20001f64270 */
[-C--:B------:R-:W-:Y:S01]  /*7860*/  FMUL R55, R55, R157.reuse ;  /* 0x0000009d37377220 */ /* 0x080fe20000400000 */
[----:B------:R0:W-:Y:S01]  /*7870*/  @P0 STG.E desc[UR36][R6.64+0x20], R9 ;  /* 0x0000200906000986 */ /* 0x0001e2000c101924 */
[----:B------:R-:W-:Y:S01]  /*7880*/  ISETP.GT.AND P0, PT, R0, 0x8, P5 ;  /* 0x000000080000780c */ /* 0x000fe20002f04270 */
[-C--:B-1----:R-:W-:Y:S01]  /*7890*/  FMUL R11, R32, R157.reuse ;  /* 0x0000009d200b7220 */ /* 0x082fe20000400000 */
        /* <DEDUP_REMOVED lines=143> */
[----:B-1----:R-:W-:Y:S01]  /*8190*/  FMUL R11, R64, R157 ;  /* 0x0000009d400b7220 */ /* 0x002fe20000400000 */
[C---:B------:R-:W-:Y:S01]  /*81a0*/  ISETP.GT.AND P5, PT, R3.reuse, 0x58, PT ;  /* 0x000000580300780c */ /* 0x040fe20003fa4270 */
[----:B------:R-:W-:Y:S01]  /*81b0*/  @P4 STG.E desc[UR36][R6.64+0x124], R63 ;  /* 0x0001243f06004986 */ /* 0x000fe2000c101924 */
[----:B------:R-:W-:-:S03]  /*81c0*/  ISETP.GT.AND P4, PT, R3, 0x59, PT ;  /* 0x000000590300780c */ /* 0x000fc60003f84270 */
[----:B------:R1:W-:Y:S01]  /*81d0*/  @P2 STG.E desc[UR36][R4.64+0x140], R11 ;  /* 0x0001400b04002986 */ /* 0x0003e2000c101924 */
[----:B------:R-:W-:-:S03]  /*81e0*/  ISETP.GT.AND P2, PT, R0, RZ, P5 ;  /* 0x000000ff0000720c */ /* 0x000fc60002f44270 */
[----:B------:R-:W-:Y:S01]  /*81f0*/  @P1 STG.E desc[UR36][R4.64+0x144], R65 ;  /* 0x0001444104001986 */ /* 0x000fe2000c101924 */
[-C--:B0-----:R-:W-:Y:S01]  /*8200*/  FMUL R9, R66, R157.reuse ;  /* 0x0000009d42097220 */ /* 0x081fe20000400000 */
[C---:B------:R-:W-:Y:S02]  /*8210*/  ISETP.GT.AND P1, PT, R0.reuse, RZ, P4 ;  /* 0x000000ff0000720c */ /* 0x040fe40002724270 */
[C---:B------:R-:W-:Y:S02]  /*8220*/  ISETP.GT.AND P4, PT, R0.reuse, 0x8, P4 ;  /* 0x000000080000780c */ /* 0x040fe40002784270 */
        /* <DEDUP_REMOVED lines=93> */
[----:B------:R-:W-:Y:S01]  /*8800*/  ISETP.GT.AND P1, PT, R0, RZ, P4 ;  /* 0x000000ff0000720c */ /* 0x000fe20002724270 */
[----:B0-----:R-:W-:Y:S01]  /*8810*/  FMUL R9, R98, R157 ;  /* 0x0000009d62097220 */ /* 0x001fe20000400000 */
[----:B------:R-:W-:-:S04]  /*8820*/  ISETP.GT.AND P4, PT, R0, 0x8, P4 ;  /* 0x000000080000780c */ /* 0x000fc80002784270 */
[----:B------:R0:W-:Y:S01]  /*8830*/  @P0 STG.E desc[UR36][R6.64+0x240], R9 ;  /* 0x0002400906000986 */ /* 0x0001e2000c101924 */
[----:B-1----:R-:W-:Y:S01]  /*8840*/  FMUL R11, R100, R157 ;  /* 0x0000009d640b7220 */ /* 0x002fe20000400000 */
[----:B------:R-:W-:Y:S02]  /*8850*/  ISETP.GT.AND P0, PT, R0, 0x8, P5 ;  /* 0x000000080000780c */ /* 0x000fe40002f04270 */
[----:B------:R-:W-:Y:S01]  /*8860*/  @P3 STG.E desc[UR36][R6.64+0x244], R99 ;  /* 0x0002446306003986 */ /* 0x000fe2000c101924 */
[----:B------:R-:W-:-:S03]  /*8870*/  ISETP.GT.AND P5, PT, R3, 0xa0, PT ;  /* 0x000000a00300780c */ /* 0x000fc60003fa4270 */
[----:B------:R1:W-:Y:S01]  /*8880*/  @P2 STG.E desc[UR36][R4.64+0x260], R11 ;  /* 0x0002600b04002986 */ /* 0x0003e2000c101924 */
[----:B------:R-:W-:Y:S02]  /*8890*/  ISETP.GT.AND P2, PT, R3, 0xa1, PT ;  /* 0x000000a10300780c */ /* 0x000fe40003f44270 */
[C---:B------:R-:W-:Y:S01]  /*88a0*/  ISETP.GT.AND P3, PT, R0.reuse, RZ, P5 ;  /* 0x000000ff0000720c */ /* 0x040fe20002f64270 */
[----:B------:R-:W-:Y:S01]  /*88b0*/  @P1 STG.E desc[UR36][R4.64+0x264], R101 ;  /* 0x0002646504001986 */ /* 0x000fe2000c101924 */
[----:B------:R-:W-:Y:S01]  /*88c0*/  ISETP.GT.AND P1, PT, R0, RZ, P2 ;  /* 0x000000ff0000720c */ /* 0x000fe20001724270 */
[----:B0-----:R-:W-:Y:S01]  /*88d0*/  FMUL R9, R102, R157 ;  /* 0x0000009d66097220 */ /* 0x001fe20000400000 */
[----:B------:R-:W-:-:S04]  /*88e0*/  ISETP.GT.AND P2, PT, R0, 0x8, P2 ;  /* 0x000000080000780c */ /* 0x000fc80001744270 */
[----:B------:R0:W-:Y:S01]  /*88f0*/  @P0 STG.E desc[UR36][R6.64+0x260], R9 ;  /* 0x0002600906000986 */ /* 0x0001e2000c101924 */
[----:B-1----:R-:W-:Y:S01]  /*8900*/  FMUL R11, R104, R157 ;  /* 0x0000009d680b7220 */ /* 0x002fe20000400000 */
[----:B------:R-:W-:Y:S02]  /*8910*/  ISETP.GT.AND P0, PT, R0, 0x8, P5 ;  /* 0x000000080000780c */ /* 0x000fe40002f04270 */
[----:B------:R-:W-:Y:S04]  /*8920*/  @P4 STG.E desc[UR36][R6.64+0x264], R103 ;  /* 0x0002646706004986 */ /* 0x000fe8000c101924 */
[----:B------:R1:W-:Y:S01]  /*8930*/  @P3 STG.E desc[UR36][R4.64+0x280], R11 ;  /* 0x0002800b04003986 */ /* 0x0003e2000c101924 */
[----:B------:R-:W-:-:S03]  /*8940*/  ISETP.GT.AND P3, PT, R3, 0xa8, PT ;  /* 0x000000a80300780c */ /* 0x000fc60003f64270 */
[----:B------:R-:W-:Y:S01]  /*8950*/  @P1 STG.E desc[UR36][R4.64+0x284], R105 ;  /* 0x0002846904001986 */ /* 0x000fe2000c101924 */
[----:B------:R-:W-:Y:S01]  /*8960*/  ISETP.GT.AND P1, PT, R3, 0xa9, PT ;  /* 0x000000a90300780c */ /* 0x000fe20003f24270 */
[-C--:B0-----:R-:W-:Y:S01]  /*8970*/  FMUL R9, R106, R157.reuse ;  /* 0x0000009d6a097220 */ /* 0x081fe20000400000 */
[C---:B------:R-:W-:Y:S02]  /*8980*/  ISETP.GT.AND P5, PT, R0.reuse, RZ, P3 ;  /* 0x000000ff0000720c */ /* 0x040fe40001fa4270 */
[----:B------:R-:W-:Y:S02]  /*8990*/  ISETP.GT.AND P4, PT, R0, RZ, P1 ;  /* 0x000000ff0000720c */ /* 0x000fe40000f84270 */
[----:B------:R0:W-:Y:S01]  /*89a0*/  @P0 STG.E desc[UR36][R6.64+0x280], R9 ;  /* 0x0002800906000986 */ /* 0x0001e2000c101924 */
[----:B-1----:R-:W-:Y:S01]  /*89b0*/  FMUL R11, R108, R157 ;  /* 0x0000009d6c0b7220 */ /* 0x002fe20000400000 */
[C---:B------:R-:W-:Y:S02]  /*89c0*/  ISETP.GT.AND P3, PT, R0.reuse, 0x8, P3 ;  /* 0x000000080000780c */ /* 0x040fe40001f64270 */
[----:B------:R-:W-:Y:S01]  /*89d0*/  @P2 STG.E desc[UR36][R6.64+0x284], R107 ;  /* 0x0002846b06002986 */ /* 0x000fe2000c101924 */
[----:B------:R-:W-:-:S02]  /*89e0*/  ISETP.GT.AND P1, PT, R0, 0x8, P1 ;  /* 0x000000080000780c */ /* 0x000fc40000f24270 */
[C---:B------:R-:W-:Y:S02]  /*89f0*/  ISETP.GT.AND P0, PT, R3.reuse, 0xb0, PT ;  /* 0x000000b00300780c */ /* 0x040fe40003f04270 */
[C---:B------:R-:W-:Y:S01]  /*8a00*/  ISETP.GT.AND P2, PT, R3.reuse, 0xb1, PT ;  /* 0x000000b10300780c */ /* 0x040fe20003f44270 */
[----:B------:R1:W-:Y:S01]  /*8a10*/  @P5 STG.E desc[UR36][R4.64+0x2a0], R11 ;  /* 0x0002a00b04005986 */ /* 0x0003e2000c101924 */
[----:B------:R-:W-:Y:S01]  /*8a20*/  ISETP.GT.AND P5, PT, R0, RZ, P0 ;  /* 0x000000ff0000720c */ /* 0x000fe200007a4270 */
[-C--:B0-----:R-:W-:Y:S01]  /*8a30*/  FMUL R9, R110, R157.reuse ;  /* 0x0000009d6e097220 */ /* 0x081fe20000400000 */
[C---:B------:R-:W-:Y:S01]  /*8a40*/  ISETP.GT.AND P0, PT, R0.reuse, 0x8, P0 ;  /* 0x000000080000780c */ /* 0x040fe20000704270 */
[----:B------:R-:W-:Y:S01]  /*8a50*/  @P4 STG.E desc[UR36][R4.64+0x2a4], R109 ;  /* 0x0002a46d04004986 */ /* 0x000fe2000c101924 */
[C---:B------:R-:W-:Y:S02]  /*8a60*/  ISETP.GT.AND P4, PT, R0.reuse, RZ, P2 ;  /* 0x000000ff0000720c */ /* 0x040fe40001784270 */
[----:B------:R-:W-:Y:S01]  /*8a70*/  ISETP.GT.AND P2, PT, R0, 0x8, P2 ;  /* 0x000000080000780c */ /* 0x000fe20001744270 */
[----:B------:R0:W-:Y:S01]  /*8a80*/  @P3 STG.E desc[UR36][R6.64+0x2a0], R9 ;  /* 0x0002a00906003986 */ /* 0x0001e2000c101924 */
[----:B------:R-:W-:Y:S01]  /*8a90*/  ISETP.GT.AND P3, PT, R3, 0xb9, PT ;  /* 0x000000b90300780c */ /* 0x000fe20003f64270 */
[----:B-1----:R-:W-:-:S02]  /*8aa0*/  FMUL R11, R112, R157 ;  /* 0x0000009d700b7220 */ /* 0x002fc40000400000 */
[----:B------:R-:W-:Y:S01]  /*8ab0*/  @P1 STG.E desc[UR36][R6.64+0x2a4], R111 ;  /* 0x0002a46f06001986 */ /* 0x000fe2000c101924 */
[----:B------:R-:W-:-:S03]  /*8ac0*/  ISETP.GT.AND P1, PT, R3, 0xb8, PT ;  /* 0x000000b80300780c */ /* 0x000fc60003f24270 */
[----:B------:R1:W-:Y:S01]  /*8ad0*/  @P5 STG.E desc[UR36][R4.64+0x2c0], R11 ;  /* 0x0002c00b04005986 */ /* 0x0003e2000c101924 */
[----:B------:R-:W-:Y:S01]  /*8ae0*/  ISETP.GT.AND P5, PT, R0, RZ, P1 ;  /* 0x000000ff0000720c */ /* 0x000fe20000fa4270 */
[-C--:B0-----:R-:W-:Y:S02]  /*8af0*/  FMUL R9, R114, R157.reuse ;  /* 0x0000009d72097220 */ /* 0x081fe40000400000 */
[----:B------:R-:W-:Y:S01]  /*8b00*/  @P4 STG.E desc[UR36][R4.64+0x2c4], R113 ;  /* 0x0002c47104004986 */ /* 0x000fe2000c101924 */
[C---:B------:R-:W-:Y:S02]  /*8b10*/  ISETP.GT.AND P4, PT, R0.reuse, RZ, P3 ;  /* 0x000000ff0000720c */ /* 0x040fe40001f84270 */
[C---:B------:R-:W-:Y:S01]  /*8b20*/  ISETP.GT.AND P1, PT, R0.reuse, 0x8, P1 ;  /* 0x000000080000780c */ /* 0x040fe20000f24270 */
[----:B------:R0:W-:Y:S01]  /*8b30*/  @P0 STG.E desc[UR36][R6.64+0x2c0], R9 ;  /* 0x0002c00906000986 */ /* 0x0001e2000c101924 */
[C---:B------:R-:W-:Y:S02]  /*8b40*/  ISETP.GT.AND P0, PT, R3.reuse, 0xc0, PT ;  /* 0x000000c00300780c */ /* 0x040fe40003f04270 */
[----:B------:R-:W-:Y:S01]  /*8b50*/  ISETP.GT.AND P3, PT, R0, 0x8, P3 ;  /* 0x000000080000780c */ /* 0x000fe20001f64270 */
[----:B-1----:R-:W-:Y:S01]  /*8b60*/  FMUL R11, R116, R157 ;  /* 0x0000009d740b7220 */ /* 0x002fe20000400000 */
        /* <DEDUP_REMOVED lines=69> */
[----:B------:R-:W-:Y:S02]  /*8fc0*/  ISETP.GT.AND P3, PT, R0, 0x8, P3 ;  /* 0x000000080000780c */ /* 0x000fe40001f64270 */
[C---:B------:R-:W-:Y:S01]  /*8fd0*/  ISETP.GT.AND P0, PT, R3.reuse, 0xf0, PT ;  /* 0x000000f00300780c */ /* 0x040fe20003f04270 */
        /* <DEDUP_REMOVED lines=12> */
[-C--:B-1----:R-:W-:Y:S01]  /*90a0*/  FMUL R11, R144, R157.reuse ;  /* 0x0000009d900b7220 */ /* 0x082fe20000400000 */
[----:B------:R-:W-:Y:S01]  /*90b0*/  @P3 STG.E desc[UR36][R6.64+0x3a4], R143 ;  /* 0x0003a48f06003986 */ /* 0x000fe2000c101924 */
[----:B------:R-:W-:Y:S01]  /*90c0*/  ISETP.GT.AND P3, PT, R3, 0xf8, PT ;  /* 0x000000f80300780c */ /* 0x000fe20003f64270 */
[----:B------:R-:W-:-:S02]  /*90d0*/  FMUL R3, R146, R157 ;  /* 0x0000009d92037220 */ /* 0x000fc40000400000 */
[----:B------:R1:W-:Y:S01]  /*90e0*/  @P5 STG.E desc[UR36][R4.64+0x3c0], R11 ;  /* 0x0003c00b04005986 */ /* 0x0003e2000c101924 */
[C---:B------:R-:W-:Y:S02]  /*90f0*/  ISETP.GT.AND P5, PT, R0.reuse, RZ, P3 ;  /* 0x000000ff0000720c */ /* 0x040fe40001fa4270 */
[C---:B------:R-:W-:Y:S01]  /*9100*/  ISETP.GT.AND P3, PT, R0.reuse, 0x8, P3 ;  /* 0x000000080000780c */ /* 0x040fe20001f64270 */
[----:B------:R-:W-:Y:S01]  /*9110*/  @P4 STG.E desc[UR36][R4.64+0x3c4], R145 ;  /* 0x0003c49104004986 */ /* 0x000fe2000c101924 */
[----:B------:R-:W-:Y:S01]  /*9120*/  ISETP.GT.AND P4, PT, R0, RZ, P1 ;  /* 0x000000ff0000720c */ /* 0x000fe20000f84270 */
[-C--:B0-----:R-:W-:Y:S01]  /*9130*/  FMUL R9, R148, R157.reuse ;  /* 0x0000009d94097220 */ /* 0x081fe20000400000 */
[----:B------:R-:W-:Y:S01]  /*9140*/  ISETP.GT.AND P1, PT, R0, 0x8, P1 ;  /* 0x000000080000780c */ /* 0x000fe20000f24270 */
[----:B------:R-:W-:Y:S04]  /*9150*/  @P0 STG.E desc[UR36][R6.64+0x3c0], R3 ;  /* 0x0003c00306000986 */ /* 0x000fe8000c101924 */
[----:B------:R-:W-:Y:S01]  /*9160*/  @P2 STG.E desc[UR36][R6.64+0x3c4], R147 ;  /* 0x0003c49306002986 */ /* 0x000fe2000c101924 */
[----:B-1----:R-:W-:-:S03]  /*9170*/  FMUL R11, R150, R157 ;  /* 0x0000009d960b7220 */ /* 0x002fc60000400000 */
[----:B------:R-:W-:Y:S04]  /*9180*/  @P5 STG.E desc[UR36][R4.64+0x3e0], R9 ;  /* 0x0003e00904005986 */ /* 0x000fe8000c101924 */
[----:B------:R0:W-:Y:S02]  /*9190*/  @P4 STG.E desc[UR36][R4.64+0x3e4], R149 ;  /* 0x0003e49504004986 */ /* 0x0001e4000c101924 */
[----:B0-----:R-:W-:Y:S02]  /*91a0*/  @P3 IMAD.MOV.U32 R4, RZ, RZ, R6 ;  /* 0x000000ffff043224 */ /* 0x001fe400078e0006 */
[----:B------:R-:W-:-:S05]  /*91b0*/  @P3 IMAD.MOV.U32 R5, RZ, RZ, R7 ;  /* 0x000000ffff053224 */ /* 0x000fca00078e0007 */
[----:B------:R0:W-:Y:S04]  /*91c0*/  @P3 STG.E desc[UR36][R4.64+0x3e0], R11 ;  /* 0x0003e00b04003986 */ /* 0x0001e8000c101924 */
[----:B------:R0:W-:Y:S02]  /*91d0*/  @P1 STG.E desc[UR36][R6.64+0x3e4], R151 ;  /* 0x0003e49706001986 */ /* 0x0001e4000c101924 */
.L_x_293:
[----:B------:R-:W-:Y:S05]  /*91e0*/  BSYNC B0 ;  /* 0x0000000000007941 */ /* 0x000fea0003800000 */
.L_x_39:
[----:B------:R-:W-:Y:S01]  /*91f0*/  ULDC UR4, c[0x0][0xc] ;  /* 0x0000030000047ab9 */ /* 0x000fe20000000800 */
[----:B------:R-:W-:Y:S01]  /*9200*/  ULDC UR5, c[0x0][0x10] ;  /* 0x0000040000057ab9 */ /* 0x000fe20000000800 */
[----:B0-----:R-:W0:Y:S01]  /*9210*/  LDC R3, c[0x0][0x14] ;  /* 0x00000500ff037b82 */ /* 0x001e220000000800 */
[----:B------:R-:W-:Y:S01]  /*9220*/  UIMAD.WIDE.U32 UR4, UR4, UR5, URZ ;  /* 0x00000005040472a5 */ /* 0x000fe2000f8e003f */
[----:B------:R-:W-:Y:S01]  /*9230*/  PRMT R0, RZ, 0x7610, R0 ;  /* 0x00007610ff007816 */ /* 0x000fe20000000000 */
[----:B------:R-:W-:Y:S02]  /*9240*/  IMAD.MOV.U32 R152, RZ, RZ, -0x1 ;  /* 0xffffffffff987424 */ /* 0x000fe400078e00ff */
[----:B------:R-:W-:Y:S02]  /*9250*/  IMAD.MOV.U32 R153, RZ, RZ, -0x1 ;  /* 0xffffffffff997424 */ /* 0x000fe400078e00ff */
[----:B0-----:R-:W-:-:S04]  /*9260*/  IMAD.WIDE.U32 R16, R3, UR4, R16 ;  /* 0x0000000403107c25 */ /* 0x001fc8000f8e0010 */
[----:B------:R-:W-:Y:S01]  /*9270*/  IMAD R3, R3, UR5, RZ ;  /* 0x0000000503037c24 */ /* 0x000fe2000f8e02ff */
[----:B------:R-:W-:Y:S02]  /*9280*/  ULDC.64 UR4, c[0x0][0x650] ;  /* 0x0001940000047ab9 */ /* 0x000fe40000000a00 */
[----:B------:R-:W-:Y:S01]  /*9290*/  ISETP.GE.U32.AND P0, PT, R16, UR4, PT ;  /* 0x0000000410007c0c */ /* 0x000fe2000bf06070 */
[----:B------:R-:W-:-:S05]  /*92a0*/  IMAD.IADD R17, R17, 0x1, R3 ;  /* 0x0000000111117824 */ /* 0x000fca00078e0203 */
[----:B------:R-:W-:-:S13]  /*92b0*/  ISETP.GE.U32.AND.EX P0, PT, R17, UR5, PT, P0 ;  /* 0x0000000511007c0c */ /* 0x000fda000bf06100 */
[----:B------:R-:W-:Y:S05]  /*92c0*/  @P0 BRA `(.L_x_294) ;  /* 0x0000000400640947 */ /* 0x000fea0003800000 */
[----:B------:R-:W0:Y:S01]  /*92d0*/  S2R R12, SR_CTAID.X ;  /* 0x00000000000c7919 */ /* 0x000e220000002500 */
[----:B---3--:R-:W3:Y:S01]  /*92e0*/  LDC.64 R10, c[0x0][0x628] ;  /* 0x00018a00ff0a7b82 */ /* 0x008ee20000000a00 */
[----:B------:R-:W-:Y:S01]  /*92f0*/  ULDC UR4, c[0x0][0x150] ;  /* 0x0000540000047ab9 */ /* 0x000fe20000000800 */
[----:B-12-4-:R-:W-:Y:S01]  /*9300*/  IMAD.MOV.U32 R8, RZ, RZ, R16 ;  /* 0x000000ffff087224 */ /* 0x016fe200078e0010 */
[----:B------:R-:W1:Y:S01]  /*9310*/  S2R R22, SR_CTAID.Y ;  /* 0x0000000000167919 */ /* 0x000e620000002600 */
[----:B------:R-:W-:-:S04]  /*9320*/  IMAD.MOV.U32 R9, RZ, RZ, R17 ;  /* 0x000000ffff097224 */ /* 0x000fc800078e0011 */
[----:B------:R-:W2:Y:S08]  /*9330*/  LDC R21, c[0x0][0x144] ;  /* 0x00005100ff157b82 */ /* 0x000eb00000000800 */
[----:B------:R-:W4:Y:S08]  /*9340*/  LDC R0, c[0x0][0x630] ;  /* 0x00018c00ff007b82 */ /* 0x000f300000000800 */
[----:B------:R-:W1:Y:S01]  /*9350*/  LDC.64 R14, c[0x0][0x620] ;  /* 0x00018800ff0e7b82 */ /* 0x000e620000000a00 */
[----:B---3--:R-:W-:-:S04]  /*9360*/  ISETP.NE.U32.AND P0, PT, R10, RZ, PT ;  /* 0x000000ff0a00720c */ /* 0x008fc80003f05070 */
[----:B------:R-:W-:Y:S02]  /*9370*/  ISETP.NE.AND.EX P0, PT, R11, RZ, PT, P0 ;  /* 0x000000ff0b00720c */ /* 0x000fe40003f05300 */
[----:B0-----:R-:W-:-:S05]  /*9380*/  I2FP.F32.U32 R3, R12 ;  /* 0x0000000c00037245 */ /* 0x001fca0000201000 */
[----:B------:R-:W-:-:S04]  /*9390*/  FMUL R3, R3, UR4 ;  /* 0x0000000403037c20 */ /* 0x000fc80008400000 */
[----:B------:R0:W3:Y:S02]  /*93a0*/  F2I.U32.TRUNC.NTZ R20, R3 ;  /* 0x0000000300147305 */ /* 0x0000e4000020f000 */
[----:B--2-4-:R-:W-:Y:S05]  /*93b0*/  @!P0 BRA `(.L_x_295) ;  /* 0x0000000000288947 */ /* 0x014fea0003800000 */
[----:B0-----:R-:W0:Y:S02]  /*93c0*/  LDC R3, c[0x0][0x634] ;  /* 0x00018d00ff037b82 */ /* 0x001e240000000800 */
        /* <DEDUP_REMOVED lines=9> */
.L_x_295:
[----:B------:R-:W2:Y:S01]  /*9460*/  LDC.64 R26, c[0x0][0x640] ;  /* 0x00019000ff1a7b82 */ /* 0x000ea20000000a00 */
[-CC-:B------:R-:W-:Y:S01]  /*9470*/  SHF.R.U64 R153, R8, R0.reuse, R9.reuse ;  /* 0x0000000008997219 */ /* 0x180fe20000001209 */
[----:B---3--:R-:W-:Y:S01]  /*9480*/  IMAD.MOV R20, RZ, RZ, -R20 ;  /* 0x000000ffff147224 */ /* 0x008fe200078e0a14 */
[----:B------:R-:W-:Y:S01]  /*9490*/  SHF.R.U32.HI R0, RZ, R0, R9 ;  /* 0x00000000ff007219 */ /* 0x000fe20000011609 */
[----:B------:R-:W-:Y:S01]  /*94a0*/  ULDC UR4, c[0x0][0x154] ;  /* 0x0000550000047ab9 */ /* 0x000fe20000000800 */
[----:B0-----:R-:W-:Y:S01]  /*94b0*/  IADD3 R3, P0, RZ, -R153, RZ ;  /* 0x80000099ff037210 */ /* 0x001fe20007f1e0ff */
[----:B------:R-:W-:Y:S02]  /*94c0*/  IMAD R21, R21, R20, R12 ;  /* 0x0000001415157224 */ /* 0x000fe400078e020c */
[----:B------:R-:W0:Y:S01]  /*94d0*/  LDC R6, c[0x0][0x618] ;  /* 0x00018600ff067b82 */ /* 0x000e220000000800 */
[----:B------:R-:W-:Y:S02]  /*94e0*/  IMAD.MOV.U32 R7, RZ, RZ, 0x1 ;  /* 0x00000001ff077424 */ /* 0x000fe400078e00ff */
[----:B------:R-:W-:-:S04]  /*94f0*/  IMAD.X R5, RZ, RZ, ~R0, P0 ;  /* 0x000000ffff057224 */ /* 0x000fc800000e0e00 */
[-C--:B-1----:R-:W-:Y:S01]  /*9500*/  IMAD R0, R5, R14.reuse, RZ ;  /* 0x0000000e05007224 */ /* 0x082fe200078e02ff */
[----:B------:R-:W1:Y:S01]  /*9510*/  LDC R8, c[0x0][0x608] ;  /* 0x00018200ff087b82 */ /* 0x000e620000000800 */
[----:B------:R-:W-:-:S04]  /*9520*/  IMAD.WIDE.U32 R4, R3, R14, R16 ;  /* 0x0000000e03047225 */ /* 0x000fc800078e0010 */
[----:B------:R-:W-:Y:S01]  /*9530*/  IMAD R3, R3, R15, R0 ;  /* 0x0000000f03037224 */ /* 0x000fe200078e0200 */
[----:B------:R-:W-:Y:S02]  /*9540*/  I2FP.F32.U32 R0, R22 ;  /* 0x0000001600007245 */ /* 0x000fe40000201000 */
[----:B------:R-:W3:Y:S01]  /*9550*/  LDC R24, c[0x0][0x658] ;  /* 0x00019600ff187b82 */ /* 0x000ee20000000800 */
[----:B------:R-:W-:Y:S01]  /*9560*/  IMAD.IADD R3, R5, 0x1, R3 ;  /* 0x0000000105037824 */ /* 0x000fe200078e0203 */
[----:B--2---:R-:W-:Y:S01]  /*9570*/  ISETP.NE.U32.AND P0, PT, R26, RZ, PT ;  /* 0x000000ff1a00720c */ /* 0x004fe20003f05070 */
[----:B------:R-:W-:Y:S01]  /*9580*/  FMUL R0, R0, UR4 ;  /* 0x0000000400007c20 */ /* 0x000fe20008400000 */
[----:B------:R-:W-:Y:S02]  /*9590*/  IMAD.MOV.U32 R5, RZ, RZ, -0x1 ;  /* 0xffffffffff057424 */ /* 0x000fe400078e00ff */
[----:B------:R-:W-:Y:S01]  /*95a0*/  ISETP.NE.AND.EX P0, PT, R27, RZ, PT, P0 ;  /* 0x000000ff1b00720c */ /* 0x000fe20003f05300 */
[----:B------:R2:W4:Y:S01]  /*95b0*/  F2I.U32.TRUNC.NTZ R13, R0 ;  /* 0x00000000000d7305 */ /* 0x000522000020f000 */
[----:B------:R-:W2:Y:S01]  /*95c0*/  LDC R15, c[0x0][0x148] ;  /* 0x00005200ff0f7b82 */ /* 0x000ea20000000800 */
[----:B0-----:R-:W-:-:S02]  /*95d0*/  SHF.R.U64 R12, R4, R6, R3 ;  /* 0x00000006040c7219 */ /* 0x001fc40000001203 */
[----:B------:R-:W-:-:S05]  /*95e0*/  SHF.R.U32.HI R3, RZ, R6, R3 ;  /* 0x00000006ff037219 */ /* 0x000fca0000011603 */
[----:B------:R-:W0:Y:S01]  /*95f0*/  LDC R20, c[0x0][0x600] ;  /* 0x00018000ff147b82 */ /* 0x000e220000000800 */
[-CC-:B-1----:R-:W-:Y:S02]  /*9600*/  SHF.R.U64 R10, R12, R8.reuse, R3.reuse ;  /* 0x000000080c0a7219 */ /* 0x182fe40000001203 */
[----:B------:R-:W-:-:S05]  /*9610*/  SHF.R.U32.HI R3, RZ, R8, R3 ;  /* 0x00000008ff037219 */ /* 0x000fca0000011603 */
[----:B------:R-:W1:Y:S01]  /*9620*/  LDC R25, c[0x0][0x648] ;  /* 0x00019200ff197b82 */ /* 0x000e620000000800 */
[-C--:B---3--:R-:W-:Y:S02]  /*9630*/  SHF.L.U32 R4, R5, R24.reuse, RZ ;  /* 0x0000001805047219 */ /* 0x088fe400000006ff */
[--C-:B------:R-:W-:Y:S02]  /*9640*/  SHF.R.U64 R14, R10, R24, R3.reuse ;  /* 0x000000180a0e7219 */ /* 0x100fe40000001203 */
[----:B------:R-:W-:Y:S02]  /*9650*/  LOP3.LUT R23, RZ, R4, RZ, 0x33, !PT ;  /* 0x00000004ff177212 */ /* 0x000fe400078e33ff */
[-C--:B------:R-:W-:Y:S01]  /*9660*/  SHF.R.U32.HI R5, RZ, R24.reuse, R3 ;  /* 0x00000018ff057219 */ /* 0x080fe20000011603 */
[----:B------:R-:W3:Y:S01]  /*9670*/  LDC R28, c[0x0][0x638] ;  /* 0x00018e00ff1c7b82 */ /* 0x000ee20000000800 */
[----:B------:R-:W-:Y:S01]  /*9680*/  SHF.L.U32 R154, R7, R24, RZ ;  /* 0x00000018079a7219 */ /* 0x000fe200000006ff */
[----:B------:R-:W-:-:S06]  /*9690*/  IMAD.MOV.U32 R4, RZ, RZ, R14 ;  /* 0x000000ffff047224 */ /* 0x000fcc00078e000e */
[----:B------:R-:W0:Y:S01]  /*96a0*/  LDC R29, c[0x0][0x610] ;  /* 0x00018400ff1d7b82 */ /* 0x000e220000000800 */
[----:B----4-:R-:W-:Y:S05]  /*96b0*/  @!P0 BRA `(.L_x_296) ;  /* 0x0000000000288947 */ /* 0x010fea0003800000 */
[----:B------:R-:W4:Y:S02]  /*96c0*/  LDC R3, c[0x0][0x64c] ;  /* 0x00019300ff037b82 */ /* 0x000f240000000800 */
[----:B----4-:R-:W-:-:S05]  /*96d0*/  IADD3 R3, P0, R14, R3, RZ ;  /* 0x000000030e037210 */ /* 0x010fca0007f1e0ff */
        /* <DEDUP_REMOVED lines=8> */
.L_x_296:
[----:B------:R-:W-:Y:S01]  /*9760*/  ISETP.NE.AND P0, PT, R2, 0x1, PT ;  /* 0x000000010200780c */ /* 0x000fe20003f05270 */
[----:B0-----:R-:W-:Y:S01]  /*9770*/  VIADD R7, R20, 0xffffffff ;  /* 0xffffffff14077836 */ /* 0x001fe20000000000 */
[----:B-12---:R-:W-:Y:S01]  /*9780*/  SHF.R.U64 R0, R4, R25, R5 ;  /* 0x0000001904007219 */ /* 0x006fe20000001205 */
[----:B------:R-:W-:Y:S01]  /*9790*/  IMAD.MOV R13, RZ, RZ, -R13 ;  /* 0x000000ffff0d7224 */ /* 0x000fe200078e0a0d */
[----:B------:R-:W-:Y:S01]  /*97a0*/  LOP3.LUT R5, R10, R23, RZ, 0xc0, !PT ;  /* 0x000000170a057212 */ /* 0x000fe200078ec0ff */
[----:B------:R-:W-:Y:S02]  /*97b0*/  IMAD.MOV.U32 R4, RZ, RZ, 0x1 ;  /* 0x00000001ff047424 */ /* 0x000fe400078e00ff */
[----:B------:R-:W-:Y:S02]  /*97c0*/  IMAD.MOV R3, RZ, RZ, -R0 ;  /* 0x000000ffff037224 */ /* 0x000fe400078e0a00 */
[----:B------:R-:W-:Y:S01]  /*97d0*/  IMAD R154, R154, R0, R5 ;  /* 0x000000009a9a7224 */ /* 0x000fe200078e0205 */
[----:B------:R-:W-:Y:S01]  /*97e0*/  LOP3.LUT R5, R12, R7, RZ, 0xc0, !PT ;  /* 0x000000070c057212 */ /* 0x000fe200078ec0ff */
[----:B---3--:R-:W-:-:S02]  /*97f0*/  IMAD R0, R3, R28, R14 ;  /* 0x0000001c03007224 */ /* 0x008fc400078e020e */
[----:B------:R-:W-:Y:S02]  /*9800*/  @P0 IMAD R21, R15, R13, R22 ;  /* 0x0000000d0f150224 */ /* 0x000fe400078e0216 */
[----:B------:R-:W-:Y:S01]  /*9810*/  IMAD R3, R0, R20, R5 ;  /* 0x0000001400037224 */ /* 0x000fe200078e0205 */
[----:B------:R-:W-:Y:S01]  /*9820*/  PRMT R0, R4, 0x7610, R0 ;  /* 0x0000761004007816 */ /* 0x000fe20000000000 */
[----:B------:R-:W-:-:S05]  /*9830*/  IMAD R154, R154, R29, R21 ;  /* 0x0000001d9a9a7224 */ /* 0x000fca00078e0215 */
[----:B------:R-:W-:Y:S02]  /*9840*/  SEL R152, R3, R154, !P0 ;  /* 0x0000009a03987207 */ /* 0x000fe40004000000 */
[----:B------:R-:W-:-:S07]  /*9850*/  SEL R154, R154, R3, !P0 ;  /* 0x000000039a9a7207 */ /* 0x000fce0004000000 */
.L_x_294:
[----:B------:R-:W-:-:S13]  /*9860*/  LOP3.LUT P0, RZ, R0, 0xff, RZ, 0xc0, !PT ;  /* 0x000000ff00ff7812 */ /* 0x000fda000780c0ff */
[----:B------:R-:W-:Y:S05]  /*9870*/  @P0 BRA `(.L_x_297) ;  /* 0xffffff74009c0947 */ /* 0x000fea000383ffff */
[----:B------:R-:W-:Y:S05]  /*9880*/  EXIT ;  /* 0x000000000000794d */ /* 0x000fea0003800000 */
.L_x_3:
[----:B0-----:R-:W-:Y:S01]  /*9890*/  ULDC.64 UR4, c[0x0][0x650] ;  /* 0x0001940000047ab9 */ /* 0x001fe20000000a00 */
        /* <DEDUP_REMOVED lines=25> */
.L_x_299:
[-CC-:B------:R-:W-:Y:S01]  /*9a30*/  SHF.R.U64 R29, R10, R14.reuse, R11.reuse ;  /* 0x0000000e0a1d7219 */ /* 0x180fe2000000120b */
[----:B------:R-:W0:Y:S01]  /*9a40*/  LDC.64 R22, c[0x0][0x640] ;  /* 0x00019000ff167b82 */ /* 0x000e220000000a00 */
[----:B------:R-:W-:Y:S01]  /*9a50*/  SHF.R.U32.HI R5, RZ, R14, R11 ;  /* 0x0000000eff057219 */ /* 0x000fe2000001160b */
[----:B------:R-:W-:Y:S01]  /*9a60*/  ULDC UR4, c[0x0][0x150] ;  /* 0x0000540000047ab9 */ /* 0x000fe20000000800 */
[----:B------:R-:W-:Y:S02]  /*9a70*/  IADD3 R9, P0, RZ, -R29, RZ ;  /* 0x8000001dff097210 */ /* 0x000fe40007f1e0ff */
[----:B------:R-:W-:-:S03]  /*9a80*/  I2FP.F32.U32 R6, R4 ;  /* 0x0000000400067245 */ /* 0x000fc60000201000 */
[----:B------:R-:W1:Y:S01]  /*9a90*/  LDC R12, c[0x0][0x618] ;  /* 0x00018600ff0c7b82 */ /* 0x000e620000000800 */
[----:B------:R-:W-:Y:S02]  /*9aa0*/  IMAD.X R5, RZ, RZ, ~R5, P0 ;  /* 0x000000ffff057224 */ /* 0x000fe400000e0e05 */
[----:B------:R-:W-:Y:S01]  /*9ab0*/  FMUL R11, R6, UR4 ;  /* 0x00000004060b7c20 */ /* 0x000fe20008400000 */
[----:B------:R-:W-:Y:S01]  /*9ac0*/  IMAD.WIDE.U32 R6, R9, R20, R16 ;  /* 0x0000001409067225 */ /* 0x000fe200078e0010 */
[----:B------:R-:W-:-:S03]  /*9ad0*/  ULDC UR4, c[0x0][0x154] ;  /* 0x0000550000047ab9 */ /* 0x000fc60000000800 */
[----:B------:R-:W-:Y:S01]  /*9ae0*/  IMAD R8, R5, R20, RZ ;  /* 0x0000001405087224 */ /* 0x000fe200078e02ff */
[----:B------:R-:W2:Y:S01]  /*9af0*/  LDC R13, c[0x0][0x144] ;  /* 0x00005100ff0d7b82 */ /* 0x000ea20000000800 */
[----:B------:R-:W3:Y:S02]  /*9b00*/  F2I.U32.TRUNC.NTZ R11, R11 ;  /* 0x0000000b000b7305 */ /* 0x000ee4000020f000 */
[----:B------:R-:W-:Y:S01]  /*9b10*/  IMAD R5, R9, R21, R8 ;  /* 0x0000001509057224 */ /* 0x000fe200078e0208 */
[----:B------:R-:W-:-:S03]  /*9b20*/  MOV R8, 0xffffffff ;  /* 0xffffffff00087802 */ /* 0x000fc60000000f00 */
[----:B------:R-:W-:Y:S01]  /*9b30*/  IMAD.IADD R5, R7, 0x1, R5 ;  /* 0x0000000107057824 */ /* 0x000fe200078e0205 */
[----:B------:R-:W4:Y:S01]  /*9b40*/  LDC R20, c[0x0][0x608] ;  /* 0x00018200ff147b82 */ /* 0x000f220000000800 */
[----:B------:R-:W-:Y:S02]  /*9b50*/  I2FP.F32.U32 R7, R3 ;  /* 0x0000000300077245 */ /* 0x000fe40000201000 */
[----:B0-----:R-:W-:-:S03]  /*9b60*/  ISETP.NE.U32.AND P0, PT, R22, RZ, PT ;  /* 0x000000ff1600720c */ /* 0x001fc60003f05070 */
[----:B------:R-:W-:Y:S01]  /*9b70*/  FMUL R7, R7, UR4 ;  /* 0x0000000407077c20 */ /* 0x000fe20008400000 */
[----:B------:R-:W-:Y:S01]  /*9b80*/  ISETP.NE.AND.EX P0, PT, R23, RZ, PT, P0 ;  /* 0x000000ff1700720c */ /* 0x000fe20003f05300 */
[----:B------:R-:W0:Y:S01]  /*9b90*/  LDC R9, c[0x0][0x658] ;  /* 0x00019600ff097b82 */ /* 0x000e220000000800 */
[-C--:B-1----:R-:W-:Y:S01]  /*9ba0*/  SHF.R.U64 R10, R6, R12.reuse, R5 ;  /* 0x0000000c060a7219 */ /* 0x082fe20000001205 */
[----:B---3--:R-:W-:Y:S01]  /*9bb0*/  IMAD.MOV R6, RZ, RZ, -R11 ;  /* 0x000000ffff067224 */ /* 0x008fe200078e0a0b */
[----:B------:R-:W-:Y:S02]  /*9bc0*/  SHF.R.U32.HI R5, RZ, R12, R5 ;  /* 0x0000000cff057219 */ /* 0x000fe40000011605 */
[----:B------:R1:W3:Y:S03]  /*9bd0*/  F2I.U32.TRUNC.NTZ R12, R7 ;  /* 0x00000007000c7305 */ /* 0x0002e6000020f000 */
[----:B------:R-:W1:Y:S01]  /*9be0*/  LDC R14, c[0x0][0x148] ;  /* 0x00005200ff0e7b82 */ /* 0x000e620000000800 */
[----:B--2---:R-:W-:-:S02]  /*9bf0*/  IMAD R31, R13, R6, R4 ;  /* 0x000000060d1f7224 */ /* 0x004fc400078e0204 */
[----:B------:R-:W-:-:S05]  /*9c00*/  IMAD.MOV.U32 R6, RZ, RZ, 0x1 ;  /* 0x00000001ff067424 */ /* 0x000fca00078e00ff */
[----:B------:R-:W2:Y:S01]  /*9c10*/  LDC R21, c[0x0][0x600] ;  /* 0x00018000ff157b82 */ /* 0x000ea20000000800 */
[-CC-:B----4-:R-:W-:Y:S02]  /*9c20*/  SHF.R.U64 R13, R10, R20.reuse, R5.reuse ;  /* 0x000000140a0d7219 */ /* 0x190fe40000001205 */
[----:B------:R-:W-:-:S05]  /*9c30*/  SHF.R.U32.HI R4, RZ, R20, R5 ;  /* 0x00000014ff047219 */ /* 0x000fca0000011605 */
[----:B------:R-:W4:Y:S01]  /*9c40*/  LDC R24, c[0x0][0x648] ;  /* 0x00019200ff187b82 */ /* 0x000f220000000800 */
[-CC-:B0-----:R-:W-:Y:S02]  /*9c50*/  SHF.R.U64 R15, R13, R9.reuse, R4.reuse ;  /* 0x000000090d0f7219 */ /* 0x181fe40000001204 */
[-C--:B------:R-:W-:Y:S02]  /*9c60*/  SHF.L.U32 R8, R8, R9.reuse, RZ ;  /* 0x0000000908087219 */ /* 0x080fe400000006ff */
[-C--:B------:R-:W-:Y:S01]  /*9c70*/  SHF.R.U32.HI R5, RZ, R9.reuse, R4 ;  /* 0x00000009ff057219 */ /* 0x080fe20000011604 */
[----:B------:R-:W-:Y:S01]  /*9c80*/  IMAD.MOV.U32 R4, RZ, RZ, R15 ;  /* 0x000000ffff047224 */ /* 0x000fe200078e000f */
[----:B------:R-:W-:Y:S01]  /*9c90*/  SHF.L.U32 R20, R6, R9, RZ ;  /* 0x0000000906147219 */ /* 0x000fe200000006ff */
[----:B------:R-:W0:Y:S01]  /*9ca0*/  LDC R25, c[0x0][0x638] ;  /* 0x00018e00ff197b82 */ /* 0x000e220000000800 */
[----:B------:R-:W-:-:S07]  /*9cb0*/  LOP3.LUT R26, RZ, R8, RZ, 0x33, !PT ;  /* 0x00000008ff1a7212 */ /* 0x000fce00078e33ff */
[----:B------:R-:W0:Y:S01]  /*9cc0*/  LDC R27, c[0x0][0x610] ;  /* 0x00018400ff1b7b82 */ /* 0x000e220000000800 */
[----:B-1-3--:R-:W-:Y:S05]  /*9cd0*/  @!P0 BRA `(.L_x_300) ;  /* 0x0000000000288947 */ /* 0x00afea0003800000 */
[----:B------:R-:W1:Y:S02]  /*9ce0*/  LDC R4, c[0x0][0x64c] ;  /* 0x00019300ff047b82 */ /* 0x000e640000000800 */
[----:B-1----:R-:W-:-:S05]  /*9cf0*/  IADD3 R9, P0, R15, R4, RZ ;  /* 0x000000040f097210 */ /* 0x002fca0007f1e0ff */
        /* <DEDUP_REMOVED lines=8> */
.L_x_300:
[----:B------:R-:W-:Y:S01]  /*9d80*/  ISETP.NE.AND P0, PT, R2, 0x1, PT ;  /* 0x000000010200780c */ /* 0x000fe20003f05270 */
[----:B--2---:R-:W-:Y:S01]  /*9d90*/  VIADD R7, R21, 0xffffffff ;  /* 0xffffffff15077836 */ /* 0x004fe20000000000 */
[----:B----4-:R-:W-:Y:S01]  /*9da0*/  SHF.R.U64 R5, R4, R24, R5 ;  /* 0x0000001804057219 */ /* 0x010fe20000001205 */
[----:B------:R-:W-:Y:S01]  /*9db0*/  IMAD.MOV R12, RZ, RZ, -R12 ;  /* 0x000000ffff0c7224 */ /* 0x000fe200078e0a0c */
[----:B------:R-:W-:Y:S02]  /*9dc0*/  LOP3.LUT R4, R13, R26, RZ, 0xc0, !PT ;  /* 0x0000001a0d047212 */ /* 0x000fe400078ec0ff */
[----:B------:R-:W-:Y:S01]  /*9dd0*/  LOP3.LUT R10, R10, R7, RZ, 0xc0, !PT ;  /* 0x000000070a0a7212 */ /* 0x000fe200078ec0ff */
[----:B------:R-:W-:Y:S02]  /*9de0*/  IMAD.MOV R6, RZ, RZ, -R5 ;  /* 0x000000ffff067224 */ /* 0x000fe400078e0a05 */
[----:B------:R-:W-:-:S04]  /*9df0*/  IMAD R4, R20, R5, R4 ;  /* 0x0000000514047224 */ /* 0x000fc800078e0204 */
[----:B------:R-:W-:Y:S02]  /*9e00*/  @P0 IMAD R31, R14, R12, R3 ;  /* 0x0000000c0e1f0224 */ /* 0x000fe400078e0203 */
[----:B0-----:R-:W-:Y:S02]  /*9e10*/  IMAD R3, R6, R25, R15 ;  /* 0x0000001906037224 */ /* 0x001fe400078e020f */
[----:B------:R-:W-:Y:S02]  /*9e20*/  IMAD R31, R4, R27, R31 ;  /* 0x0000001b041f7224 */ /* 0x000fe400078e021f */
[----:B------:R-:W-:Y:S02]  /*9e30*/  IMAD R4, R3, R21, R10 ;  /* 0x0000001503047224 */ /* 0x000fe400078e020a */
[----:B------:R-:W-:-:S03]  /*9e40*/  IMAD.MOV.U32 R6, RZ, RZ, 0x1 ;  /* 0x00000001ff067424 */ /* 0x000fc600078e00ff */
[----:B------:R-:W-:Y:S02]  /*9e50*/  SEL R30, R4, R31, !P0 ;  /* 0x0000001f041e7207 */ /* 0x000fe40004000000 */
[----:B------:R-:W-:-:S07]  /*9e60*/  SEL R31, R31, R4, !P0 ;  /* 0x000000041f1f7207 */ /* 0x000fce0004000000 */
.L_x_298:
[----:B------:R-:W-:-:S08]  /*9e70*/  NOP ;  /* 0x0000000000007918 */ /* 0x000fd00000000000 */
[----:B------:R-:W0:-:S00]  /*9e80*/  USETMAXREG.DEALLOC.CTAPOOL 0x28 ;  /* 0x00000028000079c8 */ /* 0x000e0000080e0500 */
[----:B0-----:R-:W-:-:S13]  /*9e90*/  ISETP.NE.AND P0, PT, R0, RZ, PT ;  /* 0x000000ff0000720c */ /* 0x001fda0003f05270 */
[----:B------:R-:W-:Y:S05]  /*9ea0*/  @P0 EXIT ;  /* 0x000000000000094d */ /* 0x000fea0003800000 */
[----:B------:R-:W-:Y:S01]  /*9eb0*/  LOP3.LUT P0, RZ, R6, 0xff, RZ, 0xc0, !PT ;  /* 0x000000ff06ff7812 */ /* 0x000fe2000780c0ff */
[----:B------:R-:W-:Y:S02]  /*9ec0*/  IMAD.MOV.U32 R27, RZ, RZ, 0x1 ;  /* 0x00000001ff1b7424 */ /* 0x000fe400078e00ff */
[----:B------:R-:W-:-:S10]  /*9ed0*/  IMAD.MOV.U32 R28, RZ, RZ, RZ ;  /* 0x000000ffff1c7224 */ /* 0x000fd400078e00ff */
[----:B------:R-:W-:Y:S05]  /*9ee0*/  @!P0 BRA `(.L_x_301) ;  /* 0x0000001400208947 */ /* 0x000fea0003800000 */
[----:B------:R-:W0:Y:S01]  /*9ef0*/  LDC R0, c[0x0][0x28c] ;  /* 0x0000a300ff007b82 */ /* 0x000e220000000800 */
[----:B------:R-:W-:Y:S01]  /*9f00*/  ULDC UR37, c[0x0][0x658] ;  /* 0x0001960000257ab9 */ /* 0x000fe20000000800 */
[----:B------:R-:W-:Y:S01]  /*9f10*/  UMOV UR5, 0xffffffff ;  /* 0xffffffff00057882 */ /* 0x000fe20000000000 */
[----:B------:R-:W-:Y:S01]  /*9f20*/  ULDC UR4, c[0x0][0xc] ;  /* 0x0000030000047ab9 */ /* 0x000fe20000000800 */
[----:B------:R-:W-:Y:S01]  /*9f30*/  USHF.L.U32 UR38, UR5, UR37, URZ ;  /* 0x0000002505267299 */ /* 0x000fe2000800063f */
[C---:B------:R-:W-:Y:S01]  /*9f40*/  LOP3.LUT P1, RZ, R18.reuse, 0x7f, RZ, 0xc0, !PT ;  /* 0x0000007f12ff7812 */ /* 0x040fe2000782c0ff */
[----:B------:R-:W-:Y:S01]  /*9f50*/  UMOV UR6, 0x1 ;  /* 0x0000000100067882 */ /* 0x000fe20000000000 */
[----:B------:R-:W-:Y:S01]  /*9f60*/  LOP3.LUT P0, RZ, R18, 0x1f, RZ, 0xc0, !PT ;  /* 0x0000001f12ff7812 */ /* 0x000fe2000780c0ff */
[----:B------:R-:W-:Y:S01]  /*9f70*/  ULDC UR5, c[0x0][0x10] ;  /* 0x0000040000057ab9 */ /* 0x000fe20000000800 */
[----:B------:R-:W-:Y:S01]  /*9f80*/  USHF.L.U32 UR37, UR6, UR37, URZ ;  /* 0x0000002506257299 */ /* 0x000fe2000800063f */
[----:B------:R-:W-:Y:S01]  /*9f90*/  BSSY B7, `(.L_x_301) ;  /* 0x000013d000077945 */ /* 0x000fe20003800000 */
[----:B------:R-:W-:Y:S01]  /*9fa0*/  UIMAD.WIDE.U32 UR4, UR4, UR5, URZ ;  /* 0x00000005040472a5 */ /* 0x000fe2000f8e003f */
[----:B------:R-:W-:Y:S01]  /*9fb0*/  PLOP3.LUT P0, PT, P0, P1, PT, 0x8a, 0x0 ;  /* 0x000000000000781c */ /* 0x000fe20000703172 */
[----:B------:R-:W-:Y:S01]  /*9fc0*/  ULDC UR6, c[0x0][0x14] ;  /* 0x0000050000067ab9 */ /* 0x000fe20000000800 */
[----:B------:R-:W-:Y:S01]  /*9fd0*/  P2R R4, PR, RZ, 0x2 ;  /* 0x00000002ff047803 */ /* 0x000fe20000000000 */
[----:B------:R-:W-:Y:S01]  /*9fe0*/  UIMAD.WIDE.U32 UR54, UR4, UR6, URZ ;  /* 0x00000006043672a5 */ /* 0x000fe2000f8e003f */
[----:B------:R-:W-:Y:S01]  /*9ff0*/  IMAD.MOV.U32 R24, RZ, RZ, 0x1 ;  /* 0x00000001ff187424 */ /* 0x000fe200078e00ff */
[----:B------:R-:W-:Y:S01]  /*a000*/  UIMAD UR45, UR5, UR6, URZ ;  /* 0x00000006052d72a4 */ /* 0x000fe2000f8e023f */
[----:B------:R-:W-:Y:S01]  /*a010*/  LOP3.LUT R26, R19, 0x2, RZ, 0xfc, !PT ;  /* 0x00000002131a7812 */ /* 0x000fe200078efcff */
[----:B------:R-:W-:Y:S01]  /*a020*/  IMAD.MOV.U32 R27, RZ, RZ, 0x1 ;  /* 0x00000001ff1b7424 */ /* 0x000fe200078e00ff */
[----:B------:R-:W-:Y:S01]  /*a030*/  P2R R32, PR, RZ, 0x1 ;  /* 0x00000001ff207803 */ /* 0x000fe20000000000 */
[----:B------:R-:W-:Y:S01]  /*a040*/  IMAD.MOV.U32 R28, RZ, RZ, RZ ;  /* 0x000000ffff1c7224 */ /* 0x000fe200078e00ff */
[----:B------:R-:W-:Y:S01]  /*a050*/  ULDC UR39, c[0x0][0x600] ;  /* 0x0001800000277ab9 */ /* 0x000fe20000000800 */
[----:B------:R-:W-:Y:S01]  /*a060*/  ULOP3.LUT UR38, URZ, UR38, URZ, 0x33, !UPT ;  /* 0x000000263f267292 */ /* 0x000fe2000f8e333f */
[----:B0-----:R-:W-:Y:S01]  /*a070*/  VIADD R0, R0, 0x3f ;  /* 0x0000003f00007836 */ /* 0x001fe20000000000 */
[----:B------:R-:W-:-:S02]  /*a080*/  UIADD3 UR39, UR39, -0x1, URZ ;  /* 0xffffffff27277890 */ /* 0x000fc4000fffe03f */
[----:B------:R-:W-:Y:S02]  /*a090*/  UIADD3 UR45, UR55, UR45, URZ ;  /* 0x0000002d372d7290 */ /* 0x000fe4000fffe03f */
[----:B------:R-:W-:Y:S01]  /*a0a0*/  SHF.R.S32.HI R3, RZ, 0x1f, R0 ;  /* 0x0000001fff037819 */ /* 0x000fe20000011400 */
[----:B------:R-:W-:-:S03]  /*a0b0*/  ULDC.64 UR46, c[0x0][0x198] ;  /* 0x00006600002e7ab9 */ /* 0x000fc60000000a00 */
[----:B------:R-:W-:-:S04]  /*a0c0*/  LEA.HI R3, R3, R0, RZ, 0x6 ;  /* 0x0000000003037211 */ /* 0x000fc800078f30ff */
[----:B------:R-:W-:-:S05]  /*a0d0*/  SHF.R.S32.HI R25, RZ, 0x6, R3 ;  /* 0x00000006ff197819 */ /* 0x000fca0000011403 */
[----:B------:R-:W-:-:S07]  /*a0e0*/  VIADD R23, R25, 0x1 ;  /* 0x0000000119177836 */ /* 0x000fce0000000000 */
.L_x_315:
[----:B------:R-:W-:-:S03]  /*a0f0*/  UMOV UR4, 0xffffffff ;  /* 0xffffffff00047882 */ /* 0x000fc60000000000 */
[----:B------:R-:W-:Y:S05]  /*a100*/  BRA.DIV UR4, `(.L_x_302) ;  /* 0x0000001604687947 */ /* 0x000fea000b800000 */
[----:B------:R-:W-:-:S13]  /*a110*/  ELECT P6, URZ, PT ;  /* 0x00000000003f782f */ /* 0x000fda00038c0000 */
.L_x_326:
[----:B------:R-:W-:Y:S04]  /*a120*/  BSSY B6, `(.L_x_303) ;  /* 0x00000b1000067945 */ /* 0x000fe80003800000 */
[----:B------:R-:W-:Y:S05]  /*a130*/  @!P6 BRA `(.L_x_304) ;  /* 0x0000000800bce947 */ /* 0x000fea0003800000 */
[----:B------:R-:W0:Y:S01]  /*a140*/  S2R R3, SR_CgaCtaId ;  /* 0x0000000000037919 */ /* 0x000e220000008800 */
[----:B------:R-:W-:-:S04]  /*a150*/  MOV R22, 0x400 ;  /* 0x0000040000167802 */ /* 0x000fc80000000f00 */
[----:B0-----:R-:W-:-:S05]  /*a160*/  LEA R22, R3, R22, 0x18 ;  /* 0x0000001603167211 */ /* 0x001fca00078ec0ff */
[----:B------:R-:W-:-:S05]  /*a170*/  VIADD R0, R22, 0x800 ;  /* 0x0000080016007836 */ /* 0x000fca0000000000 */
[----:B------:R-:W-:-:S13]  /*a180*/  LOP3.LUT P0, RZ, R0, 0x9f, RZ, 0xc0, !PT ;  /* 0x0000009f00ff7812 */ /* 0x000fda000780c0ff */
[----:B------:R-:W-:Y:S05]  /*a190*/  @!P0 BRA `(.L_x_305) ;  /* 0x0000000000408947 */ /* 0x000fea0003800000 */
[----:B------:R-:W-:Y:S01]  /*a1a0*/  MOV R14, 0x0 ;  /* 0x00000000000e7802 */ /* 0x000fe20000000f00 */
[----:B------:R-:W-:Y:S01]  /*a1b0*/  ULDC.64 UR4, c[0x4][0x70] ;  /* 0x01001c0000047ab9 */ /* 0x000fe20000000a00 */
[----:B------:R-:W-:Y:S01]  /*a1c0*/  ULDC.64 UR6, c[0x4][0x8] ;  /* 0x0100020000067ab9 */ /* 0x000fe20000000a00 */
[----:B------:R-:W-:Y:S02]  /*a1d0*/  IMAD.U32 R4, RZ, RZ, UR4 ;  /* 0x00000004ff047e24 */ /* 0x000fe4000f8e00ff */
[----:B------:R-:W-:Y:S01]  /*a1e0*/  IMAD.U32 R5, RZ, RZ, UR5 ;  /* 0x00000005ff057e24 */ /* 0x000fe2000f8e00ff */
[----:B------:R-:W0:Y:S01]  /*a1f0*/  LDC.64 R14, c[0x4][R14] ;  /* 0x010000000e0e7b82 */ /* 0x000e220000000a00 */
[----:B------:R-:W-:Y:S01]  /*a200*/  ULDC.64 UR4, c[0x4][0x78] ;  /* 0x01001e0000047ab9 */ /* 0x000fe20000000a00 */
[----:B------:R-:W-:Y:S02]  /*a210*/  IMAD.U32 R10, RZ, RZ, UR6 ;  /* 0x00000006ff0a7e24 */ /* 0x000fe4000f8e00ff */
[----:B------:R-:W-:-:S02]  /*a220*/  IMAD.U32 R6, RZ, RZ, UR4 ;  /* 0x00000004ff067e24 */ /* 0x000fc4000f8e00ff */
[----:B------:R-:W-:Y:S02]  /*a230*/  IMAD.U32 R7, RZ, RZ, UR5 ;  /* 0x00000005ff077e24 */ /* 0x000fe4000f8e00ff */
[----:B------:R-:W-:Y:S02]  /*a240*/  IMAD.U32 R11, RZ, RZ, UR7 ;  /* 0x00000007ff0b7e24 */ /* 0x000fe4000f8e00ff */
[----:B------:R-:W-:Y:S02]  /*a250*/  IMAD.MOV.U32 R8, RZ, RZ, 0x70 ;  /* 0x00000070ff087424 */ /* 0x000fe400078e00ff */
[----:B------:R-:W-:Y:S02]  /*a260*/  IMAD.MOV.U32 R12, RZ, RZ, 0x1 ;  /* 0x00000001ff0c7424 */ /* 0x000fe400078e00ff */
[----:B------:R-:W-:-:S07]  /*a270*/  IMAD.MOV.U32 R13, RZ, RZ, RZ ;  /* 0x000000ffff0d7224 */ /* 0x000fce00078e00ff */
[----:B------:R-:W-:-:S07]  /*a280*/  LEPC R20, `(.L_x_305) ;  /* 0x000000001014794e */ /* 0x000fce0000000000 */
[----:B0-----:R-:W-:Y:S05]  /*a290*/  CALL.ABS.NOINC R14 ;  /* 0x000000000e007343 */ /* 0x001fea0003c00000 */
.L_x_305:
        /* <DEDUP_REMOVED lines=19> */
.L_x_306:
[----:B------:R-:W0:Y:S02]  /*a3d0*/  LDC R0, c[0x0][0x28c] ;  /* 0x0000a300ff007b82 */ /* 0x000e240000000800 */
[----:B0-----:R-:W-:-:S13]  /*a3e0*/  ISETP.GE.AND P0, PT, R0, 0x1, PT ;  /* 0x000000010000780c */ /* 0x001fda0003f06270 */
[----:B------:R-:W-:Y:S05]  /*a3f0*/  @!P0 BRA `(.L_x_304) ;  /* 0x00000008000c8947 */ /* 0x000fea0003800000 */
[----:B------:R-:W-:Y:S02]  /*a400*/  IMAD.SHL.U32 R31, R31, 0x80, RZ ;  /* 0x000000801f1f7824 */ /* 0x000fe400078e00ff */
[----:B------:R-:W-:Y:S02]  /*a410*/  IMAD.SHL.U32 R30, R30, 0x100, RZ ;  /* 0x000001001e1e7824 */ /* 0x000fe400078e00ff */
[----:B------:R-:W-:Y:S01]  /*a420*/  IMAD.MOV.U32 R6, RZ, RZ, RZ ;  /* 0x000000ffff067224 */ /* 0x000fe200078e00ff */
[----:B------:R-:W-:Y:S01]  /*a430*/  IADD3 R11, R31, 0x28, RZ ;  /* 0x000000281f0b7810 */ /* 0x000fe20007ffe0ff */
[----:B------:R-:W-:Y:S02]  /*a440*/  IMAD.MOV.U32 R0, RZ, RZ, R23 ;  /* 0x000000ffff007224 */ /* 0x000fe400078e0017 */
[----:B------:R-:W-:Y:S02]  /*a450*/  IMAD.MOV.U32 R3, RZ, RZ, R27 ;  /* 0x000000ffff037224 */ /* 0x000fe400078e001b */
[----:B------:R-:W-:-:S02]  /*a460*/  IMAD.MOV.U32 R5, RZ, RZ, R28 ;  /* 0x000000ffff057224 */ /* 0x000fc400078e001c */
[C---:B------:R-:W-:Y:S02]  /*a470*/  VIADD R7, R31.reuse, 0x8 ;  /* 0x000000081f077836 */ /* 0x040fe40000000000 */
[C---:B------:R-:W-:Y:S02]  /*a480*/  VIADD R8, R31.reuse, 0x10 ;  /* 0x000000101f087836 */ /* 0x040fe40000000000 */
[C---:B------:R-:W-:Y:S02]  /*a490*/  VIADD R9, R31.reuse, 0x18 ;  /* 0x000000181f097836 */ /* 0x040fe40000000000 */
[C---:B------:R-:W-:Y:S02]  /*a4a0*/  VIADD R10, R31.reuse, 0x20 ;  /* 0x000000201f0a7836 */ /* 0x040fe40000000000 */
[C---:B------:R-:W-:Y:S02]  /*a4b0*/  VIADD R12, R31.reuse, 0x30 ;  /* 0x000000301f0c7836 */ /* 0x040fe40000000000 */
[----:B------:R-:W-:-:S02]  /*a4c0*/  VIADD R13, R31, 0x38 ;  /* 0x000000381f0d7836 */ /* 0x000fc40000000000 */
[C---:B------:R-:W-:Y:S02]  /*a4d0*/  VIADD R14, R31.reuse, 0x40 ;  /* 0x000000401f0e7836 */ /* 0x040fe40000000000 */
[C---:B------:R-:W-:Y:S02]  /*a4e0*/  VIADD R15, R31.reuse, 0x48 ;  /* 0x000000481f0f7836 */ /* 0x040fe40000000000 */
[C---:B------:R-:W-:Y:S02]  /*a4f0*/  VIADD R20, R31.reuse, 0x50 ;  /* 0x000000501f147836 */ /* 0x040fe40000000000 */
[C---:B------:R-:W-:Y:S02]  /*a500*/  VIADD R21, R31.reuse, 0x58 ;  /* 0x000000581f157836 */ /* 0x040fe40000000000 */
[C---:B------:R-:W-:Y:S02]  /*a510*/  VIADD R33, R31.reuse, 0x60 ;  /* 0x000000601f217836 */ /* 0x040fe40000000000 */
[----:B------:R-:W-:-:S02]  /*a520*/  VIADD R34, R31, 0x68 ;  /* 0x000000681f227836 */ /* 0x000fc40000000000 */
[C---:B------:R-:W-:Y:S02]  /*a530*/  VIADD R35, R31.reuse, 0x70 ;  /* 0x000000701f237836 */ /* 0x040fe40000000000 */
[----:B------:R-:W-:-:S07]  /*a540*/  VIADD R36, R31, 0x78 ;  /* 0x000000781f247836 */ /* 0x000fce0000000000 */
.L_x_310:
[----:B------:R-:W-:Y:S01]  /*a550*/  IMAD R4, R5, 0x8, R22 ;  /* 0x0000000805047824 */ /* 0x000fe200078e0216 */
[----:B------:R-:W-:-:S04]  /*a560*/  SHF.L.U32 R37, R3, 0x1f, RZ ;  /* 0x0000001f03257819 */ /* 0x000fc800000006ff */
[----:B------:R-:W0:Y:S02]  /*a570*/  SYNCS.PHASECHK.TRANS64.TRYWAIT P0, [R4+URZ+0x10], R37 ;  /* 0x00001025040075a7 */ /* 0x000e24000800017f */
[----:B0-----:R-:W-:Y:S05]  /*a580*/  @!P0 BRA `(.L_x_307) ;  /* 0x0000001000688947 */ /* 0x001fea0003800000 */
.L_x_327:
[----:B------:R-:W-:-:S13]  /*a590*/  LOP3.LUT P0, RZ, R18, 0x7f, RZ, 0xc0, !PT ;  /* 0x0000007f12ff7812 */ /* 0x000fda000780c0ff */
[----:B0-----:R-:W0:Y:S02]  /*a5a0*/  @!P0 LDC R37, c[0x0][0x500] ;  /* 0x00014000ff258b82 */ /* 0x001e240000000800 */
[----:B0-----:R0:W-:Y:S02]  /*a5b0*/  @!P0 SYNCS.ARRIVE.TRANS64 RZ, [R4+URZ], R37 ;  /* 0x0000002504ff89a7 */ /* 0x0011e4000800003f */
[----:B0-----:R-:W-:-:S04]  /*a5c0*/  PRMT R37, R26, 0x9910, RZ ;  /* 0x000099101a257816 */ /* 0x001fc800000000ff */
[----:B------:R-:W-:-:S13]  /*a5d0*/  ISETP.NE.AND P0, PT, R37, 0x2, PT ;  /* 0x000000022500780c */ /* 0x000fda0003f05270 */
[----:B------:R-:W-:Y:S05]  /*a5e0*/  @P0 BRA `(.L_x_308) ;  /* 0x0000000000040947 */ /* 0x000fea0003800000 */
[----:B------:R-:W-:Y:S01]  /*a5f0*/  BPT.TRAP 0x1 ;  /* 0x000000040000795c */ /* 0x000fe20000300000 */
.L_x_308:
[----:B------:R-:W-:-:S13]  /*a600*/  ISETP.NE.AND P0, PT, R32, RZ, PT ;  /* 0x000000ff2000720c */ /* 0x000fda0003f05270 */
[----:B------:R-:W-:Y:S05]  /*a610*/  @P0 BRA `(.L_x_309) ;  /* 0x0000000000040947 */ /* 0x000fea0003800000 */
[----:B------:R-:W-:Y:S01]  /*a620*/  BPT.TRAP 0x1 ;  /* 0x000000040000795c */ /* 0x000fe20000300000 */
.L_x_309:
[----:B------:R-:W-:Y:S01]  /*a630*/  R2UR UR9, R4 ;  /* 0x00000000040972ca */ /* 0x000fe200000e0000 */
[--C-:B------:R-:W-:Y:S01]  /*a640*/  IMAD R4, R5, 0x8000, R22.reuse ;  /* 0x0000800005047824 */ /* 0x100fe200078e0216 */
[----:B------:R-:W-:Y:S01]  /*a650*/  R2UR UR11, R6 ;  /* 0x00000000060b72ca */ /* 0x000fe200000e0000 */
[----:B------:R-:W-:Y:S01]  /*a660*/  UIADD3 UR14, UP0, UR46, 0xf0, URZ ;  /* 0x000000f02e0e7890 */ /* 0x000fe2000ff1e03f */
[----:B------:R-:W-:Y:S01]  /*a670*/  R2UR UR12, R29 ;  /* 0x000000001d0c72ca */ /* 0x000fe200000e0000 */
[----:B------:R-:W-:Y:S01]  /*a680*/  UMOV UR6, 0x0 ;  /* 0x0000000000067882 */ /* 0x000fe20000000000 */
[----:B------:R-:W-:Y:S01]  /*a690*/  R2UR UR5, R4 ;  /* 0x00000000040572ca */ /* 0x000fe200000e0000 */
[----:B------:R-:W-:Y:S01]  /*a6a0*/  UIADD3.X UR15, URZ, UR47, URZ, UP0, !UPT ;  /* 0x0000002f3f0f7290 */ /* 0x000fe200087fe43f */
[----:B------:R-:W-:Y:S01]  /*a6b0*/  R2UR UR10, R31 ;  /* 0x000000001f0a72ca */ /* 0x000fe200000e0000 */
[----:B------:R-:W-:Y:S01]  /*a6c0*/  UMOV UR7, 0x10000000 ;  /* 0x1000000000077882 */ /* 0x000fe20000000000 */
[----:B------:R-:W-:Y:S01]  /*a6d0*/  R2UR UR34, R7 ;  /* 0x00000000072272ca */ /* 0x000fe200000e0000 */
[----:B------:R-:W-:Y:S01]  /*a6e0*/  IMAD R4, R5, 0x10000, R22 ;  /* 0x0001000005047824 */ /* 0x000fe200078e0216 */
[----:B------:R-:W-:Y:S01]  /*a6f0*/  R2UR UR26, R8 ;  /* 0x00000000081a72ca */ /* 0x000fe200000e0000 */
[----:B------:R-:W-:Y:S01]  /*a700*/  UMOV UR33, UR9 ;  /* 0x0000000900217c82 */ /* 0x000fe20008000000 */
[----:B------:R-:W-:Y:S01]  /*a710*/  R2UR UR18, R9 ;  /* 0x00000000091272ca */ /* 0x000fe200000e0000 */
[----:B------:R-:W-:Y:S01]  /*a720*/  UMOV UR35, UR11 ;  /* 0x0000000b00237c82 */ /* 0x000fe20008000000 */
[----:B------:R-:W-:Y:S01]  /*a730*/  R2UR UR58, R11 ;  /* 0x000000000b3a72ca */ /* 0x000fe200000e0000 */
[----:B------:R-:W-:Y:S01]  /*a740*/  UMOV UR36, UR12 ;  /* 0x0000000c00247c82 */ /* 0x000fe20008000000 */
[----:B------:R-:W-:Y:S01]  /*a750*/  UMOV UR25, UR9 ;  /* 0x0000000900197c82 */ /* 0x000fe20008000000 */
[----:B------:R-:W-:Y:S01]  /*a760*/  UIADD3 UR8, UR5, 0x800, URZ ;  /* 0x0000080005087890 */ /* 0x000fe2000fffe03f */
[----:B------:R-:W-:Y:S01]  /*a770*/  R2UR UR50, R12 ;  /* 0x000000000c3272ca */ /* 0x000fe200000e0000 */
[----:B------:R-:W-:Y:S01]  /*a780*/  UIADD3 UR32, UR5, 0x1000, URZ ;  /* 0x0000100005207890 */ /* 0x000fe2000fffe03f */
[----:B------:R-:W-:Y:S01]  /*a790*/  R2UR UR42, R13 ;  /* 0x000000000d2a72ca */ /* 0x000fe200000e0000 */
[----:B------:R-:W-:Y:S01]  /*a7a0*/  UIADD3 UR24, UR5, 0x1800, URZ ;  /* 0x0000180005187890 */ /* 0x000fe2000fffe03f */
[----:B------:R-:W-:Y:S01]  /*a7b0*/  R2UR UR4, R4 ;  /* 0x00000000040472ca */ /* 0x000fe200000e0000 */
[----:B------:R-:W-:Y:S01]  /*a7c0*/  UIADD3 UR16, UR5, 0x2000, URZ ;  /* 0x0000200005107890 */ /* 0x000fe2000fffe03f */
[----:B------:R-:W-:Y:S01]  /*a7d0*/  VIADD R0, R0, 0xffffffff ;  /* 0xffffffff00007836 */ /* 0x000fe20000000000 */
[----:B------:R-:W-:Y:S01]  /*a7e0*/  UMOV UR27, UR11 ;  /* 0x0000000b001b7c82 */ /* 0x000fe20008000000 */
[----:B------:R0:W-:Y:S01]  /*a7f0*/  UTMALDG.3D [UR8], [UR14], desc[UR6] ;  /* 0x000006080e0075b4 */ /* 0x0001e20008011000 */
[----:B------:R-:W-:Y:S01]  /*a800*/  UMOV UR28, UR12 ;  /* 0x0000000c001c7c82 */ /* 0x000fe20008000000 */
[----:B------:R-:W-:Y:S01]  /*a810*/  UMOV UR17, UR9 ;  /* 0x0000000900117c82 */ /* 0x000fe20008000000 */
[----:B------:R-:W-:Y:S01]  /*a820*/  UMOV UR19, UR11 ;  /* 0x0000000b00137c82 */ /* 0x000fe20008000000 */
[----:B------:R-:W-:Y:S01]  /*a830*/  UMOV UR20, UR12 ;  /* 0x0000000c00147c82 */ /* 0x000fe20008000000 */
[----:B------:R-:W-:Y:S01]  /*a840*/  UIADD3 UR56, UR5, 0x3000, URZ ;  /* 0x0000300005387890 */ /* 0x000fe2000fffe03f */
[----:B------:R-:W-:Y:S01]  /*a850*/  ISETP.GT.AND P1, PT, R0, 0x1, PT ;  /* 0x000000010000780c */ /* 0x000fe20003f24270 */
[----:B------:R-:W-:Y:S01]  /*a860*/  UIADD3 UR48, UR5, 0x3800, URZ ;  /* 0x0000380005307890 */ /* 0x000fe2000fffe03f */
[----:B------:R1:W-:Y:S01]  /*a870*/  UTMALDG.3D [UR32], [UR14], desc[UR6] ;  /* 0x000006200e0075b4 */ /* 0x0003e20008011000 */
[----:B------:R-:W-:Y:S01]  /*a880*/  UIADD3 UR40, UR5, 0x4000, URZ ;  /* 0x0000400005287890 */ /* 0x000fe2000fffe03f */
[----:B------:R-:W-:Y:S01]  /*a890*/  VIADD R5, R5, 0x1 ;  /* 0x0000000105057836 */ /* 0x000fe20000000000 */
[----:B------:R-:W-:Y:S01]  /*a8a0*/  UMOV UR57, UR9 ;  /* 0x0000000900397c82 */ /* 0x000fe20008000000 */
[----:B------:R-:W-:Y:S01]  /*a8b0*/  UMOV UR59, UR11 ;  /* 0x0000000b003b7c82 */ /* 0x000fe20008000000 */
[----:B------:R-:W-:Y:S01]  /*a8c0*/  UMOV UR60, UR12 ;  /* 0x0000000c003c7c82 */ /* 0x000fe20008000000 */
[----:B------:R-:W-:Y:S01]  /*a8d0*/  UMOV UR49, UR9 ;  /* 0x0000000900317c82 */ /* 0x000fe20008000000 */
[----:B------:R-:W-:Y:S01]  /*a8e0*/  UMOV UR51, UR11 ;  /* 0x0000000b00337c82 */ /* 0x000fe20008000000 */
[----:B------:R2:W-:Y:S01]  /*a8f0*/  UTMALDG.3D [UR24], [UR14], desc[UR6] ;  /* 0x000006180e0075b4 */ /* 0x0005e20008011000 */
[----:B------:R-:W-:Y:S01]  /*a900*/  UMOV UR52, UR12 ;  /* 0x0000000c00347c82 */ /* 0x000fe20008000000 */
[----:B------:R-:W-:Y:S01]  /*a910*/  UMOV UR41, UR9 ;  /* 0x0000000900297c82 */ /* 0x000fe20008000000 */
[----:B------:R-:W-:Y:S01]  /*a920*/  UMOV UR43, UR11 ;  /* 0x0000000b002b7c82 */ /* 0x000fe20008000000 */
[----:B------:R-:W-:Y:S01]  /*a930*/  UMOV UR44, UR12 ;  /* 0x0000000c002c7c82 */ /* 0x000fe20008000000 */
[----:B------:R-:W-:Y:S01]  /*a940*/  UIADD3 UR22, UP0, UR46, 0x1f0, URZ ;  /* 0x000001f02e167890 */ /* 0x000fe2000ff1e03f */
[----:B------:R-:W-:Y:S01]  /*a950*/  ISETP.NE.AND P0, PT, R5, 0x2, PT ;  /* 0x000000020500780c */ /* 0x000fe20003f05270 */
[----:B------:R-:W-:Y:S01]  /*a960*/  VIADD R6, R6, 0x40 ;  /* 0x0000004006067836 */ /* 0x000fe20000000000 */
[----:B0-----:R-:W-:Y:S01]  /*a970*/  R2UR UR10, R10 ;  /* 0x000000000a0a72ca */ /* 0x001fe200000e0000 */
[----:B------:R-:W-:Y:S01]  /*a980*/  UIADD3 UR8, UR5, 0x2800, URZ ;  /* 0x0000280005087890 */ /* 0x000fe2000fffe03f */
[----:B------:R0:W-:Y:S01]  /*a990*/  UTMALDG.3D [UR16], [UR14], desc[UR6] ;  /* 0x000006100e0075b4 */ /* 0x0001e20008011000 */
[----:B------:R-:W-:Y:S01]  /*a9a0*/  UIADD3.X UR23, URZ, UR47, URZ, UP0, !UPT ;  /* 0x0000002f3f177290 */ /* 0x000fe200087fe43f */
[----:B------:R-:W-:-:S02]  /*a9b0*/  SEL R4, RZ, 0x1, P0 ;  /* 0x00000001ff047807 */ /* 0x000fc40000000000 */
[----:B------:R-:W-:Y:S02]  /*a9c0*/  SEL R5, R5, RZ, P0 ;  /* 0x000000ff05057207 */ /* 0x000fe40000000000 */
[----:B-1----:R-:W-:Y:S01]  /*a9d0*/  R2UR UR34, R14 ;  /* 0x000000000e2272ca */ /* 0x002fe200000e0000 */
[----:B------:R-:W-:Y:S01]  /*a9e0*/  UIADD3 UR32, UR5, 0x4800, URZ ;  /* 0x0000480005207890 */ /* 0x000fe2000fffe03f */
[----:B------:R-:W-:-:S03]  /*a9f0*/  LOP3.LUT R3, R3, R4, RZ, 0x3c, !PT ;  /* 0x0000000403037212 */ /* 0x000fc600078e3cff */
[----:B------:R1:W-:Y:S01]  /*aa00*/  UTMALDG.3D [UR8], [UR14], desc[UR6] ;  /* 0x000006080e0075b4 */ /* 0x0003e20008011000 */
[----:B--2---:R-:W-:Y:S01]  /*aa10*/  R2UR UR26, R15 ;  /* 0x000000000f1a72ca */ /* 0x004fe200000e0000 */
[----:B------:R-:W-:Y:S01]  /*aa20*/  UIADD3 UR24, UR5, 0x5000, URZ ;  /* 0x0000500005187890 */ /* 0x000fe2000fffe03f */
[----:B------:R-:W-:Y:S01]  /*aa30*/  UTMALDG.3D [UR56], [UR14], desc[UR6] ;  /* 0x000006380e0075b4 */ /* 0x000fe20008011000 */
[----:B0-----:R-:W-:Y:S01]  /*aa40*/  R2UR UR18, R20 ;  /* 0x00000000141272ca */ /* 0x001fe200000e0000 */
[----:B------:R-:W-:Y:S01]  /*aa50*/  UIADD3 UR16, UR5, 0x5800, URZ ;  /* 0x0000580005107890 */ /* 0x000fe2000fffe03f */
[----:B------:R0:W-:Y:S01]  /*aa60*/  UTMALDG.3D [UR48], [UR14], desc[UR6] ;  /* 0x000006300e0075b4 */ /* 0x0001e20008011000 */
[----:B-1----:R-:W-:Y:S01]  /*aa70*/  R2UR UR10, R21 ;  /* 0x00000000150a72ca */ /* 0x002fe200000e0000 */
[----:B------:R1:W-:Y:S01]  /*aa80*/  UTMALDG.3D [UR40], [UR14], desc[UR6] ;  /* 0x000006280e0075b4 */ /* 0x0003e20008011000 */
[----:B------:R-:W-:Y:S01]  /*aa90*/  UIADD3 UR8, UR5, 0x6000, URZ ;  /* 0x0000600005087890 */ /* 0x000fe2000fffe03f */
[----:B------:R2:W-:Y:S01]  /*aaa0*/  UTMALDG.3D [UR32], [UR14], desc[UR6] ;  /* 0x000006200e0075b4 */ /* 0x0005e20008011000 */
[----:B0-----:R-:W-:-:S03]  /*aab0*/  R2UR UR50, R33 ;  /* 0x00000000213272ca */ /* 0x001fc600000e0000 */
[----:B------:R0:W-:Y:S01]  /*aac0*/  UTMALDG.3D [UR24], [UR14], desc[UR6] ;  /* 0x000006180e0075b4 */ /* 0x0001e20008011000 */
[----:B------:R-:W-:Y:S01]  /*aad0*/  UIADD3 UR48, UR5, 0x6800, URZ ;  /* 0x0000680005307890 */ /* 0x000fe2000fffe03f */
[----:B-1----:R-:W-:Y:S01]  /*aae0*/  R2UR UR42, R34 ;  /* 0x00000000222a72ca */ /* 0x002fe200000e0000 */
[----:B------:R1:W-:Y:S01]  /*aaf0*/  UTMALDG.3D [UR16], [UR14], desc[UR6] ;  /* 0x000006100e0075b4 */ /* 0x0003e20008011000 */
[----:B------:R-:W-:Y:S01]  /*ab00*/  UIADD3 UR40, UR5, 0x7000, URZ ;  /* 0x0000700005287890 */ /* 0x000fe2000fffe03f */
[----:B--2---:R-:W-:Y:S01]  /*ab10*/  R2UR UR34, R35 ;  /* 0x00000000232272ca */ /* 0x004fe200000e0000 */
[----:B------:R-:W-:Y:S01]  /*ab20*/  UIADD3 UR32, UR5, 0x7800, URZ ;  /* 0x0000780005207890 */ /* 0x000fe2000fffe03f */
[----:B------:R2:W-:Y:S01]  /*ab30*/  UTMALDG.3D [UR8], [UR14], desc[UR6] ;  /* 0x000006080e0075b4 */ /* 0x0005e20008011000 */
[----:B0-----:R-:W-:Y:S01]  /*ab40*/  R2UR UR26, R36 ;  /* 0x00000000241a72ca */ /* 0x001fe200000e0000 */
[----:B------:R-:W-:Y:S01]  /*ab50*/  UIADD3 UR24, UR5, 0x8000, URZ ;  /* 0x0000800005187890 */ /* 0x000fe2000fffe03f */
[----:B------:R0:W-:Y:S01]  /*ab60*/  UTMALDG.3D [UR48], [UR14], desc[UR6] ;  /* 0x000006300e0075b4 */ /* 0x0001e20008011000 */
[----:B-1----:R-:W-:Y:S01]  /*ab70*/  R2UR UR19, R30 ;  /* 0x000000001e1372ca */ /* 0x002fe200000e0000 */
[----:B------:R-:W-:-:S03]  /*ab80*/  UIADD3 UR16, UR4, 0x10800, URZ ;  /* 0x0001080004107890 */ /* 0x000fc6000fffe03f */
[----:B------:R0:W-:Y:S01]  /*ab90*/  UTMALDG.3D [UR40], [UR14], desc[UR6] ;  /* 0x000006280e0075b4 */ /* 0x0001e20008011000 */
[----:B------:R-:W-:Y:S01]  /*aba0*/  UMOV UR18, UR11 ;  /* 0x0000000b00127c82 */ /* 0x000fe20008000000 */
[----:B--2---:R-:W-:Y:S01]  /*abb0*/  UIADD3 UR10, UR11, 0x20, URZ ;  /* 0x000000200b0a7890 */ /* 0x004fe2000fffe03f */
[----:B------:R0:W-:Y:S01]  /*abc0*/  UTMALDG.3D [UR32], [UR14], desc[UR6] ;  /* 0x000006200e0075b4 */ /* 0x0001e20008011000 */
[----:B------:R-:W-:-:S05]  /*abd0*/  UIADD3 UR8, UR4, 0x18800, URZ ;  /* 0x0001880004087890 */ /* 0x000fca000fffe03f */
[----:B------:R-:W-:Y:S01]  /*abe0*/  UMOV UR11, UR19 ;  /* 0x00000013000b7c82 */ /* 0x000fe20008000000 */
[----:B------:R0:W-:Y:S01]  /*abf0*/  UTMALDG.3D [UR24], [UR14], desc[UR6] ;  /* 0x000006180e0075b4 */ /* 0x0001e20008011000 */
[----:B------:R0:W-:Y:S02]  /*ac00*/  UTMALDG.3D [UR16], [UR22], desc[UR6] ;  /* 0x00000610160075b4 */ /* 0x0001e40008011000 */
[----:B------:R0:W-:Y:S02]  /*ac10*/  UTMALDG.3D [UR8], [UR22], desc[UR6] ;  /* 0x00000608160075b4 */ /* 0x0001e40008011000 */
[----:B0-----:R-:W-:Y:S05]  /*ac20*/  @P1 BRA `(.L_x_310) ;  /* 0xfffffff800481947 */ /* 0x001fea000383ffff */
.L_x_304:
[----:B------:R-:W-:Y:S05]  /*ac30*/  BSYNC B6 ;  /* 0x0000000000067941 */ /* 0x000fea0003800000 */
.L_x_303:
[----:B------:R-:W-:Y:S01]  /*ac40*/  LOP3.LUT P1, RZ, R24, 0xff, RZ, 0xc0, !PT ;  /* 0x000000ff18ff7812 */ /* 0x000fe2000782c0ff */
[----:B------:R-:W-:Y:S01]  /*ac50*/  IMAD.IADD R28, R25, 0x1, R28 ;  /* 0x00000001191c7824 */ /* 0x000fe200078e021c */
[----:B------:R-:W-:Y:S01]  /*ac60*/  IADD3 R16, P2, R16, UR54, RZ ;  /* 0x0000003610107c10 */ /* 0x000fe2000ff5e0ff */
[----:B------:R-:W-:Y:S01]  /*ac70*/  ULDC.64 UR4, c[0x0][0x650] ;  /* 0x0001940000047ab9 */ /* 0x000fe20000000a00 */
[----:B------:R-:W-:Y:S01]  /*ac80*/  BSSY B0, `(.L_x_311) ;  /* 0x000006b000007945 */ /* 0x000fe20003800000 */
[----:B------:R-:W-:Y:S01]  /*ac90*/  IMAD.MOV.U32 R31, RZ, RZ, -0x1 ;  /* 0xffffffffff1f7424 */ /* 0x000fe200078e00ff */
[----:B------:R-:W-:Y:S01]  /*aca0*/  SHF.R.U32.HI R0, RZ, 0x1, R28 ;  /* 0x00000001ff007819 */ /* 0x000fe2000001161c */
[----:B------:R-:W-:Y:S01]  /*acb0*/  IMAD.MOV.U32 R30, RZ, RZ, -0x1 ;  /* 0xffffffffff1e7424 */ /* 0x000fe200078e00ff */
[----:B------:R-:W-:Y:S01]  /*acc0*/  ISETP.GT.U32.AND P0, PT, R28, 0x1, PT ;  /* 0x000000011c00780c */ /* 0x000fe20003f04070 */
[----:B------:R-:W-:Y:S01]  /*acd0*/  IMAD.MOV.U32 R29, RZ, RZ, -0x1 ;  /* 0xffffffffff1d7424 */ /* 0x000fe200078e00ff */
[----:B------:R-:W-:-:S02]  /*ace0*/  LOP3.LUT R0, R0, 0x1, RZ, 0xc0, !PT ;  /* 0x0000000100007812 */ /* 0x000fc400078ec0ff */
[----:B------:R-:W-:Y:S01]  /*acf0*/  ISETP.LT.U32.AND P0, PT, R25, 0x2, P0 ;  /* 0x000000021900780c */ /* 0x000fe20000701070 */
[----:B------:R-:W0:Y:S01]  /*ad00*/  @P1 S2R R4, SR_CgaCtaId ;  /* 0x0000000000041919 */ /* 0x000e220000008800 */
[----:B------:R-:W-:Y:S02]  /*ad10*/  @P1 MOV R3, 0x400 ;  /* 0x0000040000031802 */ /* 0x000fe40000000f00 */
[----:B------:R-:W-:Y:S02]  /*ad20*/  IADD3.X R17, R17, UR45, RZ, P2, !PT ;  /* 0x0000002d11117c10 */ /* 0x000fe400097fe4ff */
[----:B------:R-:W-:Y:S02]  /*ad30*/  ISETP.GE.U32.AND P2, PT, R16, UR4, PT ;  /* 0x0000000410007c0c */ /* 0x000fe4000bf46070 */
[----:B------:R-:W-:Y:S02]  /*ad40*/  LOP3.LUT R28, R28, 0x1, RZ, 0xc0, !PT ;  /* 0x000000011c1c7812 */ /* 0x000fe400078ec0ff */
[----:B------:R-:W-:-:S02]  /*ad50*/  PRMT R24, RZ, 0x7610, R24 ;  /* 0x00007610ff187816 */ /* 0x000fc40000000018 */
[----:B0-----:R-:W-:-:S04]  /*ad60*/  @P1 LEA R3, R4, R3, 0x18 ;  /* 0x0000000304031211 */ /* 0x001fc800078ec0ff */
[----:B------:R0:W-:Y:S01]  /*ad70*/  @P1 SYNCS.ARRIVE.TRANS64.A1T0 RZ, [R3+URZ+0x38], RZ ;  /* 0x000038ff03ff19a7 */ /* 0x0001e2000810003f */
[----:B------:R-:W-:Y:S02]  /*ad80*/  ISETP.NE.U32.AND P1, PT, R0, 0x1, PT ;  /* 0x000000010000780c */ /* 0x000fe40003f25070 */
[----:B------:R-:W-:Y:S02]  /*ad90*/  SEL R0, RZ, 0x1, !P0 ;  /* 0x00000001ff007807 */ /* 0x000fe40004000000 */
[----:B------:R-:W-:Y:S02]  /*ada0*/  ISETP.GE.U32.AND.EX P0, PT, R17, UR5, PT, P2 ;  /* 0x0000000511007c0c */ /* 0x000fe4000bf06120 */
[----:B------:R-:W-:-:S04]  /*adb0*/  ISETP.GT.U32.AND P1, PT, R25, 0x1, !P1 ;  /* 0x000000011900780c */ /* 0x000fc80004f24070 */
[----:B0-----:R-:W-:-:S04]  /*adc0*/  SEL R3, RZ, 0x1, !P1 ;  /* 0x00000001ff037807 */ /* 0x001fc80004800000 */
[--C-:B------:R-:W-:Y:S02]  /*add0*/  LOP3.LUT R27, R3, R27, R0.reuse, 0x96, !PT ;  /* 0x0000001b031b7212 */ /* 0x100fe400078e9600 */
[----:B------:R-:W-:Y:S01]  /*ade0*/  PRMT R0, RZ, 0x7610, R0 ;  /* 0x00007610ff007816 */ /* 0x000fe20000000000 */
[----:B------:R-:W-:Y:S06]  /*adf0*/  @P0 BRA `(.L_x_312) ;  /* 0x00000004004c0947 */ /* 0x000fec0003800000 */
[----:B------:R-:W-:Y:S01]  /*ae00*/  ULDC.64 UR4, c[0x0][0x628] ;  /* 0x00018a0000047ab9 */ /* 0x000fe20000000a00 */
[----:B------:R-:W0:Y:S01]  /*ae10*/  S2R R10, SR_CTAID.X ;  /* 0x00000000000a7919 */ /* 0x000e220000002500 */
[----:B------:R-:W-:Y:S01]  /*ae20*/  ISETP.NE.U32.AND P0, PT, RZ, UR4, PT ;  /* 0x00000004ff007c0c */ /* 0x000fe2000bf05070 */
[----:B------:R-:W-:Y:S01]  /*ae30*/  ULDC UR7, c[0x0][0x630] ;  /* 0x00018c0000077ab9 */ /* 0x000fe20000000800 */
[----:B------:R-:W-:Y:S01]  /*ae40*/  IMAD.MOV.U32 R4, RZ, RZ, R16 ;  /* 0x000000ffff047224 */ /* 0x000fe200078e0010 */
[----:B------:R-:W1:Y:S01]  /*ae50*/  S2R R0, SR_CTAID.Y ;  /* 0x0000000000007919 */ /* 0x000e620000002600 */
[----:B------:R-:W-:Y:S01]  /*ae60*/  ISETP.NE.AND.EX P0, PT, RZ, UR5, PT, P0 ;  /* 0x00000005ff007c0c */ /* 0x000fe2000bf05300 */
[----:B------:R-:W-:-:S12]  /*ae70*/  IMAD.MOV.U32 R5, RZ, RZ, R17 ;  /* 0x000000ffff057224 */ /* 0x000fd800078e0011 */
[----:B------:R-:W-:Y:S05]  /*ae80*/  @!P0 BRA `(.L_x_313) ;  /* 0x0000000000288947 */ /* 0x000fea0003800000 */
[----:B------:R-:W-:Y:S02]  /*ae90*/  ULDC UR6, c[0x0][0x634] ;  /* 0x00018d0000067ab9 */ /* 0x000fe40000000800 */
[----:B------:R-:W-:-:S05]  /*aea0*/  IADD3 R9, P0, R16, UR6, RZ ;  /* 0x0000000610097c10 */ /* 0x000fca000ff1e0ff */
[----:B------:R-:W-:-:S04]  /*aeb0*/  IMAD.X R3, RZ, RZ, R17, P0 ;  /* 0x000000ffff037224 */ /* 0x000fc800000e0611 */
[----:B------:R-:W-:-:S04]  /*aec0*/  IMAD.WIDE.U32 R6, R3, UR4, RZ ;  /* 0x0000000403067c25 */ /* 0x000fc8000f8e00ff */
[----:B------:R-:W-:-:S04]  /*aed0*/  IMAD.WIDE.U32 R6, P0, R9, UR5, R6 ;  /* 0x0000000509067c25 */ /* 0x000fc8000f800006 */
[----:B------:R-:W-:-:S04]  /*aee0*/  IMAD.WIDE.U32 R8, R9, UR4, RZ ;  /* 0x0000000409087c25 */ /* 0x000fc8000f8e00ff */
[----:B------:R-:W-:Y:S01]  /*aef0*/  IMAD.X R5, RZ, RZ, RZ, P0 ;  /* 0x000000ffff057224 */ /* 0x000fe200000e06ff */
[----:B------:R-:W-:Y:S01]  /*af00*/  IADD3 RZ, P0, R9, R6, RZ ;  /* 0x0000000609ff7210 */ /* 0x000fe20007f1e0ff */
[----:B------:R-:W-:-:S04]  /*af10*/  IMAD.MOV.U32 R4, RZ, RZ, R7 ;  /* 0x000000ffff047224 */ /* 0x000fc800078e0007 */
[----:B------:R-:W-:-:S08]  /*af20*/  IMAD.WIDE.U32.X R4, R3, UR5, R4, P0 ;  /* 0x0000000503047c25 */ /* 0x000fd000080e0404 */
.L_x_313:
[--C-:B------:R-:W-:Y:S01]  /*af30*/  SHF.R.U64 R29, R4, UR7, R5.reuse ;  /* 0x00000007041d7c19 */ /* 0x100fe20008001205 */
[----:B------:R-:W-:Y:S01]  /*af40*/  ULDC.64 UR4, c[0x0][0x620] ;  /* 0x0001880000047ab9 */ /* 0x000fe20000000a00 */
[----:B------:R-:W-:Y:S01]  /*af50*/  SHF.R.U32.HI R3, RZ, UR7, R5 ;  /* 0x00000007ff037c19 */ /* 0x000fe20008011605 */
[----:B------:R-:W2:Y:S01]  /*af60*/  LDC R15, c[0x0][0x144] ;  /* 0x00005100ff0f7b82 */ /* 0x000ea20000000800 */
[----:B------:R-:W-:Y:S01]  /*af70*/  IADD3 R6, P0, RZ, -R29, RZ ;  /* 0x8000001dff067210 */ /* 0x000fe20007f1e0ff */
[----:B------:R-:W-:Y:S01]  /*af80*/  ULDC.64 UR8, c[0x0][0x640] ;  /* 0x0001900000087ab9 */ /* 0x000fe20000000a00 */
[----:B0-----:R-:W-:Y:S01]  /*af90*/  I2FP.F32.U32 R7, R10 ;  /* 0x0000000a00077245 */ /* 0x001fe20000201000 */
[----:B------:R-:W-:Y:S02]  /*afa0*/  ULDC UR6, c[0x0][0x608] ;  /* 0x0001820000067ab9 */ /* 0x000fe40000000800 */
[----:B------:R-:W-:Y:S01]  /*afb0*/  IMAD.X R3, RZ, RZ, ~R3, P0 ;  /* 0x000000ffff037224 */ /* 0x000fe200000e0e03 */
[----:B------:R-:W-:Y:S01]  /*afc0*/  ISETP.NE.U32.AND P0, PT, RZ, UR8, PT ;  /* 0x00000008ff007c0c */ /* 0x000fe2000bf05070 */
[----:B------:R-:W-:Y:S01]  /*afd0*/  IMAD.WIDE.U32 R4, R6, UR4, R16 ;  /* 0x0000000406047c25 */ /* 0x000fe2000f8e0010 */
[----:B------:R-:W0:Y:S02]  /*afe0*/  LDC R9, c[0x0][0x148] ;  /* 0x00005200ff097b82 */ /* 0x000e240000000800 */
[----:B------:R-:W-:Y:S01]  /*aff0*/  ISETP.NE.AND.EX P0, PT, RZ, UR9, PT, P0 ;  /* 0x00000009ff007c0c */ /* 0x000fe2000bf05300 */
[----:B------:R-:W-:Y:S01]  /*b000*/  IMAD R3, R3, UR4, RZ ;  /* 0x0000000403037c24 */ /* 0x000fe2000f8e02ff */
[----:B------:R-:W-:-:S02]  /*b010*/  ULDC UR4, c[0x0][0x150] ;  /* 0x0000540000047ab9 */ /* 0x000fc40000000800 */
[----:B------:R-:W-:Y:S01]  /*b020*/  FMUL R7, R7, UR4 ;  /* 0x0000000407077c20 */ /* 0x000fe20008400000 */
[----:B------:R-:W-:Y:S01]  /*b030*/  IMAD R3, R6, UR5, R3 ;  /* 0x0000000506037c24 */ /* 0x000fe2000f8e0203 */
[----:B------:R-:W-:Y:S01]  /*b040*/  ULDC UR4, c[0x0][0x618] ;  /* 0x0001860000047ab9 */ /* 0x000fe20000000800 */
[----:B------:R-:W-:Y:S02]  /*b050*/  ULDC UR5, c[0x0][0x154] ;  /* 0x0000550000057ab9 */ /* 0x000fe40000000800 */
[----:B------:R-:W-:Y:S01]  /*b060*/  IMAD.IADD R5, R5, 0x1, R3 ;  /* 0x0000000105057824 */ /* 0x000fe200078e0203 */
[----:B------:R-:W3:Y:S04]  /*b070*/  F2I.U32.TRUNC.NTZ R7, R7 ;  /* 0x0000000700077305 */ /* 0x000ee8000020f000 */
[----:B------:R-:W-:-:S02]  /*b080*/  SHF.R.U64 R3, R4, UR4, R5 ;  /* 0x0000000404037c19 */ /* 0x000fc40008001205 */
[----:B-1----:R-:W-:-:S05]  /*b090*/  I2FP.F32.U32 R4, R0 ;  /* 0x0000000000047245 */ /* 0x002fca0000201000 */
[----:B------:R-:W-:Y:S01]  /*b0a0*/  FMUL R12, R4, UR5 ;  /* 0x00000005040c7c20 */ /* 0x000fe20008400000 */
[----:B------:R-:W-:Y:S01]  /*b0b0*/  SHF.R.U32.HI R4, RZ, UR4, R5 ;  /* 0x00000004ff047c19 */ /* 0x000fe20008011605 */
[----:B------:R-:W-:Y:S01]  /*b0c0*/  ULDC UR4, c[0x0][0x658] ;  /* 0x0001960000047ab9 */ /* 0x000fe20000000800 */
[----:B---3--:R-:W-:Y:S02]  /*b0d0*/  IMAD.MOV R7, RZ, RZ, -R7 ;  /* 0x000000ffff077224 */ /* 0x008fe400078e0a07 */
[--C-:B------:R-:W-:Y:S01]  /*b0e0*/  SHF.R.U64 R11, R3, UR6, R4.reuse ;  /* 0x00000006030b7c19 */ /* 0x100fe20008001204 */
[----:B------:R-:W1:Y:S01]  /*b0f0*/  F2I.U32.TRUNC.NTZ R12, R12 ;  /* 0x0000000c000c7305 */ /* 0x000e62000020f000 */
[----:B------:R-:W-:Y:S01]  /*b100*/  SHF.R.U32.HI R4, RZ, UR6, R4 ;  /* 0x00000006ff047c19 */ /* 0x000fe20008011604 */
[----:B--2---:R-:W-:-:S03]  /*b110*/  IMAD R10, R15, R7, R10 ;  /* 0x000000070f0a7224 */ /* 0x004fc600078e020a */
[--C-:B------:R-:W-:Y:S02]  /*b120*/  SHF.R.U64 R8, R11, UR4, R4.reuse ;  /* 0x000000040b087c19 */ /* 0x100fe40008001204 */
[----:B------:R-:W-:-:S03]  /*b130*/  SHF.R.U32.HI R13, RZ, UR4, R4 ;  /* 0x00000004ff0d7c19 */ /* 0x000fc60008011604 */
[----:B------:R-:W-:Y:S02]  /*b140*/  IMAD.MOV.U32 R4, RZ, RZ, R8 ;  /* 0x000000ffff047224 */ /* 0x000fe400078e0008 */
[----:B------:R-:W-:Y:S01]  /*b150*/  IMAD.MOV.U32 R5, RZ, RZ, R13 ;  /* 0x000000ffff057224 */ /* 0x000fe200078e000d */
[----:B01----:R-:W-:Y:S06]  /*b160*/  @!P0 BRA `(.L_x_314) ;  /* 0x0000000000288947 */ /* 0x003fec0003800000 */
[----:B------:R-:W-:Y:S02]  /*b170*/  ULDC UR4, c[0x0][0x64c] ;  /* 0x0001930000047ab9 */ /* 0x000fe40000000800 */
[----:B------:R-:W-:-:S05]  /*b180*/  IADD3 R5, P0, R8, UR4, RZ ;  /* 0x0000000408057c10 */ /* 0x000fca000ff1e0ff */
[----:B------:R-:W-:-:S04]  /*b190*/  IMAD.X R13, RZ, RZ, R13, P0 ;  /* 0x000000ffff0d7224 */ /* 0x000fc800000e060d */
[----:B------:R-:W-:-:S04]  /*b1a0*/  IMAD.WIDE.U32 R6, R13, UR8, RZ ;  /* 0x000000080d067c25 */ /* 0x000fc8000f8e00ff */
[----:B------:R-:W-:-:S04]  /*b1b0*/  IMAD.WIDE.U32 R6, P0, R5, UR9, R6 ;  /* 0x0000000905067c25 */ /* 0x000fc8000f800006 */
[----:B------:R-:W-:-:S04]  /*b1c0*/  IMAD.WIDE.U32 R4, R5, UR8, RZ ;  /* 0x0000000805047c25 */ /* 0x000fc8000f8e00ff */
[----:B------:R-:W-:Y:S01]  /*b1d0*/  IMAD.MOV.U32 R4, RZ, RZ, R7 ;  /* 0x000000ffff047224 */ /* 0x000fe200078e0007 */
[----:B------:R-:W-:Y:S01]  /*b1e0*/  IADD3 RZ, P1, R5, R6, RZ ;  /* 0x0000000605ff7210 */ /* 0x000fe20007f3e0ff */
[----:B------:R-:W-:-:S04]  /*b1f0*/  IMAD.X R5, RZ, RZ, RZ, P0 ;  /* 0x000000ffff057224 */ /* 0x000fc800000e06ff */
[----:B------:R-:W-:-:S08]  /*b200*/  IMAD.WIDE.U32.X R4, R13, UR9, R4, P1 ;  /* 0x000000090d047c25 */ /* 0x000fd000088e0404 */
.L_x_314:
[----:B------:R-:W-:Y:S01]  /*b210*/  ISETP.NE.AND P0, PT, R2, 0x1, PT ;  /* 0x000000010200780c */ /* 0x000fe20003f05270 */
[----:B------:R-:W-:Y:S01]  /*b220*/  ULDC UR4, c[0x0][0x648] ;  /* 0x0001920000047ab9 */ /* 0x000fe20000000800 */
[----:B------:R-:W-:Y:S01]  /*b230*/  LOP3.LUT R11, R11, UR38, RZ, 0xc0, !PT ;  /* 0x000000260b0b7c12 */ /* 0x000fe2000f8ec0ff */
[----:B------:R-:W-:Y:S01]  /*b240*/  IMAD.MOV R12, RZ, RZ, -R12 ;  /* 0x000000ffff0c7224 */ /* 0x000fe200078e0a0c */
[----:B------:R-:W-:Y:S01]  /*b250*/  SHF.R.U64 R4, R4, UR4, R5 ;  /* 0x0000000404047c19 */ /* 0x000fe20008001205 */
[----:B------:R-:W-:Y:S01]  /*b260*/  ULDC UR4, c[0x0][0x638] ;  /* 0x00018e0000047ab9 */ /* 0x000fe20000000800 */
[----:B------:R-:W-:Y:S01]  /*b270*/  LOP3.LUT R31, R3, UR39, RZ, 0xc0, !PT ;  /* 0x00000027031f7c12 */ /* 0x000fe2000f8ec0ff */
[----:B------:R-:W-:Y:S02]  /*b280*/  ULDC UR5, c[0x0][0x610] ;  /* 0x0001840000057ab9 */ /* 0x000fe40000000800 */
[----:B------:R-:W-:Y:S02]  /*b290*/  IMAD.MOV R5, RZ, RZ, -R4 ;  /* 0x000000ffff057224 */ /* 0x000fe400078e0a04 */
[----:B------:R-:W-:-:S02]  /*b2a0*/  IMAD R11, R4, UR37, R11 ;  /* 0x00000025040b7c24 */ /* 0x000fc4000f8e020b */
[----:B------:R-:W-:Y:S02]  /*b2b0*/  @P0 IMAD R10, R9, R12, R0 ;  /* 0x0000000c090a0224 */ /* 0x000fe400078e0200 */
[----:B------:R-:W-:Y:S01]  /*b2c0*/  IMAD R8, R5, UR4, R8 ;  /* 0x0000000405087c24 */ /* 0x000fe2000f8e0208 */
[----:B------:R-:W-:Y:S01]  /*b2d0*/  ULDC UR4, c[0x0][0x600] ;  /* 0x0001800000047ab9 */ /* 0x000fe20000000800 */
[----:B------:R-:W-:Y:S02]  /*b2e0*/  IMAD R10, R11, UR5, R10 ;  /* 0x000000050b0a7c24 */ /* 0x000fe4000f8e020a */
[----:B------:R-:W-:Y:S02]  /*b2f0*/  IMAD R31, R8, UR4, R31 ;  /* 0x00000004081f7c24 */ /* 0x000fe4000f8e021f */
[----:B------:R-:W-:-:S03]  /*b300*/  IMAD.MOV.U32 R0, RZ, RZ, 0x1 ;  /* 0x00000001ff007424 */ /* 0x000fc600078e00ff */
[----:B------:R-:W-:Y:S02]  /*b310*/  SEL R30, R31, R10, !P0 ;  /* 0x0000000a1f1e7207 */ /* 0x000fe40004000000 */
[----:B------:R-:W-:-:S07]  /*b320*/  SEL R31, R10, R31, !P0 ;  /* 0x0000001f0a1f7207 */ /* 0x000fce0004000000 */
.L_x_312:
[----:B------:R-:W-:Y:S05]  /*b330*/  BSYNC B0 ;  /* 0x0000000000007941 */ /* 0x000fea0003800000 */
.L_x_311:
[----:B------:R-:W-:-:S13]  /*b340*/  LOP3.LUT P0, RZ, R0, 0xff, RZ, 0xc0, !PT ;  /* 0x000000ff00ff7812 */ /* 0x000fda000780c0ff */
[----:B------:R-:W-:Y:S05]  /*b350*/  @P0 BRA `(.L_x_315) ;  /* 0xffffffec00640947 */ /* 0x000fea000383ffff */
[----:B------:R-:W-:Y:S05]  /*b360*/  BSYNC B7 ;  /* 0x0000000000077941 */ /* 0x000fea0003800000 */
.L_x_301:
[----:B------:R-:W-:-:S03]  /*b370*/  UMOV UR4, 0xffffffff ;  /* 0xffffffff00047882 */ /* 0x000fc60000000000 */
[----:B------:R-:W-:Y:S05]  /*b380*/  BRA.DIV UR4, `(.L_x_316) ;  /* 0x0000000204fc7947 */ /* 0x000fea000b800000 */
[----:B------:R-:W-:-:S13]  /*b390*/  ELECT P6, URZ, PT ;  /* 0x00000000003f782f */ /* 0x000fda00038c0000 */
.L_x_330:
[----:B------:R-:W-:Y:S04]  /*b3a0*/  BSSY B0, `(.L_x_317) ;  /* 0x0000019000007945 */ /* 0x000fe80003800000 */
[----:B------:R-:W-:Y:S05]  /*b3b0*/  @!P6 BRA `(.L_x_318) ;  /* 0x00000000005ce947 */ /* 0x000fea0003800000 */
[----:B------:R-:W-:-:S04]  /*b3c0*/  LOP3.LUT R19, R19, 0x2, RZ, 0xfc, !PT ;  /* 0x0000000213137812 */ /* 0x000fc800078efcff */
[----:B------:R-:W-:-:S13]  /*b3d0*/  ISETP.NE.AND P0, PT, R19, 0x3, PT ;  /* 0x000000031300780c */ /* 0x000fda0003f05270 */
[----:B------:R-:W-:Y:S05]  /*b3e0*/  @!P0 BRA `(.L_x_319) ;  /* 0x0000000000048947 */ /* 0x000fea0003800000 */
[----:B------:R-:W-:Y:S01]  /*b3f0*/  BPT.TRAP 0x1 ;  /* 0x000000040000795c */ /* 0x000fe20000300000 */
.L_x_319:
[----:B------:R-:W0:Y:S01]  /*b400*/  S2R R3, SR_CgaCtaId ;  /* 0x0000000000037919 */ /* 0x000e220000008800 */
[----:B------:R-:W-:Y:S02]  /*b410*/  MOV R0, 0x400 ;  /* 0x0000040000007802 */ /* 0x000fe40000000f00 */
[----:B------:R-:W-:Y:S02]  /*b420*/  SHF.L.U32 R2, R27, 0x1f, RZ ;  /* 0x0000001f1b027819 */ /* 0x000fe400000006ff */
[----:B0-----:R-:W-:-:S05]  /*b430*/  LEA R3, R3, R0, 0x18 ;  /* 0x0000000003037211 */ /* 0x001fca00078ec0ff */
[----:B------:R-:W-:-:S04]  /*b440*/  VIADD R3, R3, 0x10 ;  /* 0x0000001003037836 */ /* 0x000fc80000000000 */
[C---:B------:R-:W-:Y:S02]  /*b450*/  IMAD R5, R28.reuse, 0x8, R3 ;  /* 0x000000081c057824 */ /* 0x040fe400078e0203 */
[----:B------:R-:W-:Y:S02]  /*b460*/  VIADD R28, R28, 0x1 ;  /* 0x000000011c1c7836 */ /* 0x000fe40000000000 */
[----:B------:R-:W0:Y:S03]  /*b470*/  SYNCS.PHASECHK.TRANS64.TRYWAIT P0, [R5+URZ], R2 ;  /* 0x00000002050075a7 */ /* 0x000e26000800017f */
[----:B------:R-:W-:-:S04]  /*b480*/  ISETP.NE.AND P1, PT, R28, 0x2, PT ;  /* 0x000000021c00780c */ /* 0x000fc80003f25270 */
[----:B------:R-:W-:Y:S02]  /*b490*/  SEL R0, RZ, 0x1, P1 ;  /* 0x00000001ff007807 */ /* 0x000fe40000800000 */
[----:B------:R-:W-:Y:S02]  /*b4a0*/  SEL R28, R28, RZ, P1 ;  /* 0x000000ff1c1c7207 */ /* 0x000fe40000800000 */
[----:B------:R-:W-:Y:S01]  /*b4b0*/  LOP3.LUT R0, R27, R0, RZ, 0x3c, !PT ;  /* 0x000000001b007212 */ /* 0x000fe200078e3cff */
[----:B0-----:R-:W-:Y:S06]  /*b4c0*/  @!P0 BRA `(.L_x_320) ;  /* 0x0000000000cc8947 */ /* 0x001fec0003800000 */
.L_x_331:
[----:B------:R-:W-:Y:S01]  /*b4d0*/  IMAD R3, R28, 0x8, R3 ;  /* 0x000000081c037824 */ /* 0x000fe200078e0203 */
[----:B------:R-:W-:-:S07]  /*b4e0*/  SHF.L.U32 R0, R0, 0x1f, RZ ;  /* 0x0000001f00007819 */ /* 0x000fce00000006ff */
.L_x_321:
[----:B-1----:R1:W2:Y:S02]  /*b4f0*/  SYNCS.PHASECHK.TRANS64.TRYWAIT P0, [R3+URZ], R0 ;  /* 0x00000000030075a7 */ /* 0x0022a4000800017f */
[----:B--2---:R-:W-:Y:S05]  /*b500*/  @!P0 NANOSLEEP.SYNCS 0x989680 ;  /* 0x009896800000895d */ /* 0x004fea0003900000 */
[----:B------:R-:W2:Y:S02]  /*b510*/  @!P0 SYNCS.PHASECHK.TRANS64 P0, [R3+URZ], R0 ;  /* 0x00000000030085a7 */ /* 0x000ea4000800007f */
[----:B--2---:R-:W-:Y:S05]  /*b520*/  @!P0 BRA `(.L_x_321) ;  /* 0xfffffffc00f08947 */ /* 0x004fea000383ffff */
.L_x_318:
[----:B------:R-:W-:Y:S05]  /*b530*/  BSYNC B0 ;  /* 0x0000000000007941 */ /* 0x000fea0003800000 */
.L_x_317:
[----:B------:R-:W-:Y:S05]  /*b540*/  EXIT ;  /* 0x000000000000794d */ /* 0x000fea0003800000 */
.L_x_16:
[----:B------:R-:W-:Y:S02]  /*b550*/  IMAD.MOV.U32 R12, RZ, RZ, RZ ;  /* 0x000000ffff0c7224 */ /* 0x000fe400078e00ff */
[----:B------:R-:W-:Y:S02]  /*b560*/  IMAD.MOV.U32 R11, RZ, RZ, 0x1f ;  /* 0x0000001fff0b7424 */ /* 0x000fe400078e00ff */
[----:B------:R-:W-:-:S07]  /*b570*/  IMAD.MOV.U32 R15, RZ, RZ, -0x1 ;  /* 0xffffffffff0f7424 */ /* 0x000fce00078e00ff */
[----:B01---5:R-:W-:Y:S05]  /*b580*/  WARPSYNC.COLLECTIVE R15, `(.L_x_322) ;  /* 0x000000000f087348 */ /* 0x023fea0003c00000 */
[----:B------:R2:W3:Y:S02]  /*b590*/  SHFL.IDX P6, R14, R13, R12, R11 ;  /* 0x0000000c0d0e7389 */ /* 0x0004e400000c000b */
[----:B0123-5:R-:W-:Y:S01]  /*b5a0*/  ENDCOLLECTIVE ;  /* 0x000000000000791b */ /* 0x02ffe20003800000 */
.L_x_322:
[----:B------:R-:W-:Y:S05]  /*b5b0*/  BRA `(.L_x_323) ;  /* 0xffffff5c00407947 */ /* 0x000fea000383ffff */
.L_x_20:
[----:B---3--:R3:W4:Y:S02]  /*b5c0*/  SYNCS.PHASECHK.TRANS64.TRYWAIT P1, [R3+URZ], R0 ;  /* 0x00000000030075a7 */ /* 0x008724000802017f */
[----:B----4-:R-:W-:Y:S05]  /*b5d0*/  @!P1 NANOSLEEP.SYNCS 0x989680 ;  /* 0x009896800000995d */ /* 0x010fea0003900000 */
[----:B------:R-:W4:Y:S02]  /*b5e0*/  @!P1 SYNCS.PHASECHK.TRANS64 P1, [R3+URZ], R0 ;  /* 0x00000000030095a7 */ /* 0x000f24000802007f */
[----:B----4-:R-:W-:Y:S05]  /*b5f0*/  @!P1 BRA `(.L_x_20) ;  /* 0xfffffffc00f09947 */ /* 0x010fea000383ffff */
[----:B------:R-:W-:Y:S05]  /*b600*/  BRA `(.L_x_19) ;  /* 0xffffff5c005c7947 */ /* 0x000fea000383ffff */
.L_x_25:
[----:B0-----:R0:W1:Y:S02]  /*b610*/  SYNCS.PHASECHK.TRANS64.TRYWAIT P1, [R4+URZ], R13 ;  /* 0x0000000d040075a7 */ /* 0x001064000802017f */
[----:B-1----:R-:W-:Y:S05]  /*b620*/  @!P1 NANOSLEEP.SYNCS 0x989680 ;  /* 0x009896800000995d */ /* 0x002fea0003900000 */
[----:B------:R-:W1:Y:S02]  /*b630*/  @!P1 SYNCS.PHASECHK.TRANS64 P1, [R4+URZ], R13 ;  /* 0x0000000d040095a7 */ /* 0x000e64000802007f */
[----:B-1----:R-:W-:Y:S05]  /*b640*/  @!P1 BRA `(.L_x_25) ;  /* 0xfffffffc00f09947 */ /* 0x002fea000383ffff */
[----:B------:R-:W-:Y:S05]  /*b650*/  BRA `(.L_x_24) ;  /* 0xffffff64003c7947 */ /* 0x000fea000383ffff */
.L_x_33:
[----:B0-----:R0:W1:Y:S02]  /*b660*/  SYNCS.PHASECHK.TRANS64.TRYWAIT P1, [R13+URZ], R14 ;  /* 0x0000000e0d0075a7 */ /* 0x001064000802017f */
[----:B-1----:R-:W-:Y:S05]  /*b670*/  @!P1 NANOSLEEP.SYNCS 0x989680 ;  /* 0x009896800000995d */ /* 0x002fea0003900000 */
[----:B------:R-:W1:Y:S02]  /*b680*/  @!P1 SYNCS.PHASECHK.TRANS64 P1, [R13+URZ], R14 ;  /* 0x0000000e0d0095a7 */ /* 0x000e64000802007f */
[----:B-1----:R-:W-:Y:S05]  /*b690*/  @!P1 BRA `(.L_x_33) ;  /* 0xfffffffc00f09947 */ /* 0x002fea000383ffff */
[----:B------:R-:W-:Y:S05]  /*b6a0*/  BRA `(.L_x_32) ;  /* 0xffffff6c00507947 */ /* 0x000fea000383ffff */
.L_x_302:
[----:B------:R-:W-:Y:S01]  /*b6b0*/  BSSY B0, `(.L_x_324) ;  /* 0x0000006000007945 */ /* 0x000fe20003800000 */
[----:B------:R-:W-:-:S07]  /*b6c0*/  IMAD.MOV.U32 R15, RZ, RZ, -0x1 ;  /* 0xffffffffff0f7424 */ /* 0x000fce00078e00ff */
[----:B------:R-:W-:Y:S05]  /*b6d0*/  WARPSYNC.COLLECTIVE R15, `(.L_x_325) ;  /* 0x000000000f0c7348 */ /* 0x000fea0003c00000 */
[----:B------:R-:W-:Y:S02]  /*b6e0*/  ELECT P6, UR62, PT ;  /* 0x00000000003e782f */ /* 0x000fe400038c0000 */
[----:B------:R-:W-:Y:S01]  /*b6f0*/  MOV R14, UR62 ;  /* 0x0000003e000e7c02 */ /* 0x000fe20008000f00 */
[----:B------:R-:W-:Y:S10]  /*b700*/  ENDCOLLECTIVE ;  /* 0x000000000000791b */ /* 0x000ff40003800000 */
.L_x_325:
[----:B------:R-:W-:Y:S05]  /*b710*/  BSYNC B0 ;  /* 0x0000000000007941 */ /* 0x000fea0003800000 */
.L_x_324:
[----:B------:R-:W-:Y:S05]  /*b720*/  BRA `(.L_x_326) ;  /* 0xffffffe8007c7947 */ /* 0x000fea000383ffff */
.L_x_307:
[----:B0-----:R0:W1:Y:S02]  /*b730*/  SYNCS.PHASECHK.TRANS64.TRYWAIT P0, [R4+URZ+0x10], R37 ;  /* 0x00001025040075a7 */ /* 0x001064000800017f */
[----:B-1----:R-:W-:Y:S05]  /*b740*/  @!P0 NANOSLEEP.SYNCS 0x989680 ;  /* 0x009896800000895d */ /* 0x002fea0003900000 */
[----:B------:R-:W1:Y:S02]  /*b750*/  @!P0 SYNCS.PHASECHK.TRANS64 P0, [R4+URZ+0x10], R37 ;  /* 0x00001025040085a7 */ /* 0x000e64000800007f */
[----:B-1----:R-:W-:Y:S05]  /*b760*/  @!P0 BRA `(.L_x_307) ;  /* 0xfffffffc00f08947 */ /* 0x002fea000383ffff */
[----:B------:R-:W-:Y:S05]  /*b770*/  BRA `(.L_x_327) ;  /* 0xffffffec00847947 */ /* 0x000fea000383ffff */
.L_x_316:
[----:B------:R-:W-:Y:S01]  /*b780*/  BSSY B0, `(.L_x_328) ;  /* 0x0000006000007945 */ /* 0x000fe20003800000 */
[----:B------:R-:W-:-:S07]  /*b790*/  IMAD.MOV.U32 R15, RZ, RZ, -0x1 ;  /* 0xffffffffff0f7424 */ /* 0x000fce00078e00ff */
[----:B------:R-:W-:Y:S05]  /*b7a0*/  WARPSYNC.COLLECTIVE R15, `(.L_x_329) ;  /* 0x000000000f0c7348 */ /* 0x000fea0003c00000 */
[----:B------:R-:W-:Y:S02]  /*b7b0*/  ELECT P6, UR62, PT ;  /* 0x00000000003e782f */ /* 0x000fe400038c0000 */
[----:B------:R-:W-:Y:S01]  /*b7c0*/  MOV R14, UR62 ;  /* 0x0000003e000e7c02 */ /* 0x000fe20008000f00 */
[----:B------:R-:W-:Y:S10]  /*b7d0*/  ENDCOLLECTIVE ;  /* 0x000000000000791b */ /* 0x000ff40003800000 */
.L_x_329:
[----:B------:R-:W-:Y:S05]  /*b7e0*/  BSYNC B0 ;  /* 0x0000000000007941 */ /* 0x000fea0003800000 */
.L_x_328:
[----:B------:R-:W-:Y:S05]  /*b7f0*/  BRA `(.L_x_330) ;  /* 0xfffffff800e87947 */ /* 0x000fea000383ffff */
.L_x_320:
[----:B0-----:R0:W1:Y:S02]  /*b800*/  SYNCS.PHASECHK.TRANS64.TRYWAIT P0, [R5+URZ], R2 ;  /* 0x00000002050075a7 */ /* 0x001064000800017f */
[----:B-1----:R-:W-:Y:S05]  /*b810*/  @!P0 NANOSLEEP.SYNCS 0x989680 ;  /* 0x009896800000895d */ /* 0x002fea0003900000 */
[----:B------:R-:W1:Y:S02]  /*b820*/  @!P0 SYNCS.PHASECHK.TRANS64 P0, [R5+URZ], R2 ;  /* 0x00000002050085a7 */ /* 0x000e64000800007f */
[----:B-1----:R-:W-:Y:S05]  /*b830*/  @!P0 BRA `(.L_x_320) ;  /* 0xfffffffc00f08947 */ /* 0x002fea000383ffff */
[----:B------:R-:W-:Y:S05]  /*b840*/  BRA `(.L_x_331) ;  /* 0xfffffffc00207947 */ /* 0x000fea000383ffff */
.L_x_332:
[----:B------:R-:W-:-:S00]  /*b850*/  BRA `(.L_x_332) ;  /* 0xfffffffc00fc7947 */ /* 0x000fc0000383ffff */
[----:B------:R-:W-:-:S00]  /*b860*/  NOP ;  /* 0x0000000000007918 */ /* 0x000fc00000000000 */
        /* <DEDUP_REMOVED lines=9> */
.L_x_333:


//--------------------- .nv.global.init           --------------------------
	.section	.nv.global.init,"aw",@progbits
.nv.global.init:
	.type		$str$24,@object
	.size		$str$24,($str$25 - $str$24)
$str$24:
        /*0000*/ 	.byte	0x28, 0x61, 0x64, 0x64, 0x72, 0x65, 0x73, 0x73, 0x20, 0x26, 0x20, 0x6d, 0x61, 0x73, 0x6b, 0x29
        /*0010*/ 	.byte	0x20, 0x3d, 0x3d, 0x20, 0x30, 0x00
	.type		$str$25,@object
	.size		$str$25,(__unnamed_1 - $str$25)
$str$25:
        /*0016*/ 	.byte	0x2f, 0x74, 0x6d, 0x70, 0x2f, 0x63, 0x75, 0x74, 0x6c, 0x61, 0x73, 0x73, 0x5f, 0x73, 0x77, 0x65
        /*0026*/ 	.byte	0x65, 0x70, 0x5f, 0x73, 0x72, 0x63, 0x2f, 0x69, 0x6e, 0x63, 0x6c, 0x75, 0x64, 0x65, 0x2f, 0x63
        /*0036*/ 	.byte	0x75, 0x74, 0x65, 0x2f, 0x70, 0x6f, 0x69, 0x6e, 0x74, 0x65, 0x72, 0x5f, 0x66, 0x6c, 0x61, 0x67
        /*0046*/ 	.byte	0x67, 0x65, 0x64, 0x2e, 0x68, 0x70, 0x70, 0x00
	.type		__unnamed_1,@object
	.size		__unnamed_1,(__unnamed_2 - __unnamed_1)
__unnamed_1:
        /*004e*/ 	.byte	0x61, 0x75, 0x74, 0x6f, 0x20, 0x63, 0x75, 0x74, 0x65, 0x3a, 0x3a, 0x61, 0x73, 0x5f, 0x70, 0x6f
        /* <DEDUP_REMOVED lines=27> */
        /*020e*/ 	.byte	0x38, 0x31, 0x39, 0x32, 0x3e, 0x3e, 0x3e, 0x3e, 0x3e, 0x20, 0x26, 0x5d, 0x00
	.type		__unnamed_2,@object
	.size		__unnamed_2,(.L_1 - __unnamed_2)
__unnamed_2:
        /* <DEDUP_REMOVED lines=29> */
        /*03eb*/ 	.byte	0x5d, 0x00
.L_1:


//--------------------- .nv.shared._ZN7cutlass13device_kernelINS_4gemm6kernel13GemmUniversalIN4cute5tupleIJiiiiEEENS1_10collective13CollectiveMmaINS1_39MainloopSm90TmaGmmaRmemAWarpSpecializedILi2ENS5_IJNS4_1CILi1EEESB_SB_EEENS1_35KernelTmaWarpSpecializedCooperativeEEENS5_IJNSA_ILi128EEENSA_ILi256EEENSA_ILi64EEEEEEfNS5_IJlSB_lEEEfNS5_IJSB_llEEENS4_8TiledMMAINS4_8MMA_AtomIJNS4_4SM904GMMA30MMA_64x256x8_F32TF32TF32_RS_TNILNSO_7ScaleInE1ELSQ_1EEEEEENS4_6LayoutINS5_IJNSA_ILi2EEESB_SB_EEENS5_IJSB_NSA_ILi0EEESW_EEEEENS5_IJNS4_10UnderscoreESZ_SZ_EEEEENS4_13SM90_TMA_LOADENS4_14ComposedLayoutINS4_7SwizzleILi3ELi4ELi3EEENS4_18smem_ptr_flag_bitsILi32EEENST_INS5_IJNSA_ILi8EEENSA_ILi32EEEEEENS5_IJS19_SB_EEEEEEEvNS4_8identityES12_NS13_INS14_ILi1ELi4ELi3EEES17_NST_INS5_IJS18_S18_EEENS5_IJSB_S18_EEEEEEENS4_9Copy_AtomIJNS4_39AutoVectorizingCopyWithAssumedAlignmentILi128EEEfEEES1E_EENS_8epilogue10collective6detail29Sm90TmaWarpSpecializedAdapterINS1Q_15DefaultEpilogueIfSJ_SJ_NS1P_6thread17LinearCombinationIfLi1EffLNS1U_9ScaleType4KindE0ELNS_15FloatRoundStyleE2EfEENS1_15EpilogueDefaultEEEEEvvEEEEvNT_6ParamsE --------------------------
	.section	.nv.shared._ZN7cutlass13device_kernelINS_4gemm6kernel13GemmUniversalIN4cute5tupleIJiiiiEEENS1_10collective13CollectiveMmaINS1_39MainloopSm90TmaGmmaRmemAWarpSpecializedILi2ENS5_IJNS4_1CILi1EEESB_SB_EEENS1_35KernelTmaWarpSpecializedCooperativeEEENS5_IJNSA_ILi128EEENSA_ILi256EEENSA_ILi64EEEEEEfNS5_IJlSB_lEEEfNS5_IJSB_llEEENS4_8TiledMMAINS4_8MMA_AtomIJNS4_4SM904GMMA30MMA_64x256x8_F32TF32TF32_RS_TNILNSO_7ScaleInE1ELSQ_1EEEEEENS4_6LayoutINS5_IJNSA_ILi2EEESB_SB_EEENS5_IJSB_NSA_ILi0EEESW_EEEEENS5_IJNS4_10UnderscoreESZ_SZ_EEEEENS4_13SM90_TMA_LOADENS4_14ComposedLayoutINS4_7SwizzleILi3ELi4ELi3EEENS4_18smem_ptr_flag_bitsILi32EEENST_INS5_IJNSA_ILi8EEENSA_ILi32EEEEEENS5_IJS19_SB_EEEEEEEvNS4_8identityES12_NS13_INS14_ILi1ELi4ELi3EEES17_NST_INS5_IJS18_S18_EEENS5_IJSB_S18_EEEEEEENS4_9Copy_AtomIJNS4_39AutoVectorizingCopyWithAssumedAlignmentILi128EEEfEEES1E_EENS_8epilogue10collective6detail29Sm90TmaWarpSpecializedAdapterINS1Q_15DefaultEpilogueIfSJ_SJ_NS1P_6thread17LinearCombinationIfLi1EffLNS1U_9ScaleType4KindE0ELNS_15FloatRoundStyleE2EfEENS1_15EpilogueDefaultEEEEEvvEEEEvNT_6ParamsE,"aw",@nobits
	.sectionflags	@""
	.align	16
	.zero		1024


//--------------------- .nv.shared.reserved.0     --------------------------
	.section	.nv.shared.reserved.0,"aw",@nobits
	.weak		__nv_reservedSMEM_offset_0_alias
	.size		__nv_reservedSMEM_offset_0_alias, 0, 0
	.other		__nv_reservedSMEM_offset_0_alias,@"STO_CUDA_RESERVED_SHARED STV_DEFAULT"
__nv_reservedSMEM_offset_0_alias:
	.zero		0


//--------------------- .nv.global                --------------------------
	.section	.nv.global,"aw",@nobits
.nv.global:
	.type		_ZN40_INTERNAL_51d2ff22_4_k_cu_9d770fd3_389304cute1_E,@object
	.size		_ZN40_INTERNAL_51d2ff22_4_k_cu_9d770fd3_389304cute1_E,(_ZN40_INTERNAL_51d2ff22_4_k_cu_9d770fd3_389304cuda3std3__45__cpo6cbeginE - _ZN40_INTERNAL_51d2ff22_4_k_cu_9d770fd3_389304cute1_E)
_ZN40_INTERNAL_51d2ff22_4_k_cu_9d770fd3_389304cute1_E:
	.zero		1
	.type		_ZN40_INTERNAL_51d2ff22_4_k_cu_9d770fd3_389304cuda3std3__45__cpo6cbeginE,@object
	.size		_ZN40_INTERNAL_51d2ff22_4_k_cu_9d770fd3_389304cuda3std3__45__cpo6cbeginE,(_ZN40_INTERNAL_51d2ff22_4_k_cu_9d770fd3_389304cuda3std3__48in_placeE - _ZN40_INTERNAL_51d2ff22_4_k_cu_9d770fd3_389304cuda3std3__45__cpo6cbeginE)
_ZN40_INTERNAL_51d2ff22_4_k_cu_9d770fd3_389304cuda3std3__45__cpo6cbeginE:
	.zero		1
	.type		_ZN40_INTERNAL_51d2ff22_4_k_cu_9d770fd3_389304cuda3std3__48in_placeE,@object
	.size		_ZN40_INTERNAL_51d2ff22_4_k_cu_9d770fd3_389304cuda3std3__48in_placeE,(_ZN40_INTERNAL_51d2ff22_4_k_cu_9d770fd3_389304cuda3std6ranges3__45__cpo9iter_moveE - _ZN40_INTERNAL_51d2ff22_4_k_cu_9d770fd3_389304cuda3std3__48in_placeE)
_ZN40_INTERNAL_51d2ff22_4_k_cu_9d770fd3_389304cuda3std3__48in_placeE:
	.zero		1
	.type		_ZN40_INTERNAL_51d2ff22_4_k_cu_9d770fd3_389304cuda3std6ranges3__45__cpo9iter_moveE,@object
	.size		_ZN40_INTERNAL_51d2ff22_4_k_cu_9d770fd3_389304cuda3std6ranges3__45__cpo9iter_moveE,(_ZN40_INTERNAL_51d2ff22_4_k_cu_9d770fd3_389304cuda3std3__45__cpo5beginE - _ZN40_INTERNAL_51d2ff22_4_k_cu_9d770fd3_389304cuda3std6ranges3__45__cpo9iter_moveE)
_ZN40_INTERNAL_51d2ff22_4_k_cu_9d770fd3_389304cuda3std6ranges3__45__cpo9iter_moveE:
	.zero		1
	.type		_ZN40_INTERNAL_51d2ff22_4_k_cu_9d770fd3_389304cuda3std3__45__cpo5beginE,@object
	.size		_ZN40_INTERNAL_51d2ff22_4_k_cu_9d770fd3_389304cuda3std3__45__cpo5beginE,(_ZN40_INTERNAL_51d2ff22_4_k_cu_9d770fd3_389304cuda3std3__442_GLOBAL__N__51d2ff22_4_k_cu_9d770fd3_389306ignoreE - _ZN40_INTERNAL_51d2ff22_4_k_cu_9d770fd3_389304cuda3std3__45__cpo5beginE)
_ZN40_INTERNAL_51d2ff22_4_k_cu_9d770fd3_389304cuda3std3__45__cpo5beginE:
	.zero		1
	.type		_ZN40_INTERNAL_51d2ff22_4_k_cu_9d770fd3_389304cuda3std3__442_GLOBAL__N__51d2ff22_4_k_cu_9d770fd3_389306ignoreE,@object
	.size		_ZN40_INTERNAL_51d2ff22_4_k_cu_9d770fd3_389304cuda3std3__442_GLOBAL__N__51d2ff22_4_k_cu_9d770fd3_389306ignoreE,(_ZN40_INTERNAL_51d2ff22_4_k_cu_9d770fd3_389304cute7productE - _ZN40_INTERNAL_51d2ff22_4_k_cu_9d770fd3_389304cuda3std3__442_GLOBAL__N__51d2ff22_4_k_cu_9d770fd3_389306ignoreE)
_ZN40_INTERNAL_51d2ff22_4_k_cu_9d770fd3_389304cuda3std3__442_GLOBAL__N__51d2ff22_4_k_cu_9d770fd3_389306ignoreE:
	.zero		1
	.type		_ZN40_INTERNAL_51d2ff22_4_k_cu_9d770fd3_389304cute7productE,@object
	.size		_ZN40_INTERNAL_51d2ff22_4_k_cu_9d770fd3_389304cute7productE,(_ZN40_INTERNAL_51d2ff22_4_k_cu_9d770fd3_389304cuda3std3__45__cpo3endE - _ZN40_INTERNAL_51d2ff22_4_k_cu_9d770fd3_389304cute7productE)
_ZN40_INTERNAL_51d2ff22_4_k_cu_9d770fd3_389304cute7productE:
	.zero		1
	.type		_ZN40_INTERNAL_51d2ff22_4_k_cu_9d770fd3_389304cuda3std3__45__cpo3endE,@object
	.size		_ZN40_INTERNAL_51d2ff22_4_k_cu_9d770fd3_389304cuda3std3__45__cpo3endE,(_ZN40_INTERNAL_51d2ff22_4_k_cu_9d770fd3_389304cuda3std3__419piecewise_constructE - _ZN40_INTERNAL_51d2ff22_4_k_cu_9d770fd3_389304cuda3std3__45__cpo3endE)
_ZN40_INTERNAL_51d2ff22_4_k_cu_9d770fd3_389304cuda3std3__45__cpo3endE:
	.zero		1
	.type		_ZN40_INTERNAL_51d2ff22_4_k_cu_9d770fd3_389304cuda3std3__419piecewise_constructE,@object
	.size		_ZN40_INTERNAL_51d2ff22_4_k_cu_9d770fd3_389304cuda3std3__419piecewise_constructE,(_ZN40_INTERNAL_51d2ff22_4_k_cu_9d770fd3_389304cuda3std3__45__cpo4cendE - _ZN40_INTERNAL_51d2ff22_4_k_cu_9d770fd3_389304cuda3std3__419piecewise_constructE)
_ZN40_INTERNAL_51d2ff22_4_k_cu_9d770fd3_389304cuda3std3__419piecewise_constructE:
	.zero		1
	.type		_ZN40_INTERNAL_51d2ff22_4_k_cu_9d770fd3_389304cuda3std3__45__cpo4cendE,@object
	.size		_ZN40_INTERNAL_51d2ff22_4_k_cu_9d770fd3_389304cuda3std3__45__cpo4cendE,(_ZN40_INTERNAL_51d2ff22_4_k_cu_9d770fd3_389304cuda3std6ranges3__45__cpo4swapE - _ZN40_INTERNAL_51d2ff22_4_k_cu_9d770fd3_389304cuda3std3__45__cpo4cendE)
_ZN40_INTERNAL_51d2ff22_4_k_cu_9d770fd3_389304cuda3std3__45__cpo4cendE:
	.zero		1
	.type		_ZN40_INTERNAL_51d2ff22_4_k_cu_9d770fd3_389304cuda3std6ranges3__45__cpo4swapE,@object
	.size		_ZN40_INTERNAL_51d2ff22_4_k_cu_9d770fd3_389304cuda3std6ranges3__45__cpo4swapE,(.L_9 - _ZN40_INTERNAL_51d2ff22_4_k_cu_9d770fd3_389304cuda3std6ranges3__45__cpo4swapE)
_ZN40_INTERNAL_51d2ff22_4_k_cu_9d770fd3_389304cuda3std6ranges3__45__cpo4swapE:
	.zero		1
.L_9:


//--------------------- .nv.constant0._ZN7cutlass13device_kernelINS_4gemm6kernel13GemmUniversalIN4cute5tupleIJiiiiEEENS1_10collective13CollectiveMmaINS1_39MainloopSm90TmaGmmaRmemAWarpSpecializedILi2ENS5_IJNS4_1CILi1EEESB_SB_EEENS1_35KernelTmaWarpSpecializedCooperativeEEENS5_IJNSA_ILi128EEENSA_ILi256EEENSA_ILi64EEEEEEfNS5_IJlSB_lEEEfNS5_IJSB_llEEENS4_8TiledMMAINS4_8MMA_AtomIJNS4_4SM904GMMA30MMA_64x256x8_F32TF32TF32_RS_TNILNSO_7ScaleInE1ELSQ_1EEEEEENS4_6LayoutINS5_IJNSA_ILi2EEESB_SB_EEENS5_IJSB_NSA_ILi0EEESW_EEEEENS5_IJNS4_10UnderscoreESZ_SZ_EEEEENS4_13SM90_TMA_LOADENS4_14ComposedLayoutINS4_7SwizzleILi3ELi4ELi3EEENS4_18smem_ptr_flag_bitsILi32EEENST_INS5_IJNSA_ILi8EEENSA_ILi32EEEEEENS5_IJS19_SB_EEEEEEEvNS4_8identityES12_NS13_INS14_ILi1ELi4ELi3EEES17_NST_INS5_IJS18_S18_EEENS5_IJSB_S18_EEEEEEENS4_9Copy_AtomIJNS4_39AutoVectorizingCopyWithAssumedAlignmentILi128EEEfEEES1E_EENS_8epilogue10collective6detail29Sm90TmaWarpSpecializedAdapterINS1Q_15DefaultEpilogueIfSJ_SJ_NS1P_6thread17LinearCombinationIfLi1EffLNS1U_9ScaleType4KindE0ELNS_15FloatRoundStyleE2EfEENS1_15EpilogueDefaultEEEEEvvEEEEvNT_6ParamsE --------------------------
	.section	.nv.constant0._ZN7cutlass13device_kernelINS_4gemm6kernel13GemmUniversalIN4cute5tupleIJiiiiEEENS1_10collective13CollectiveMmaINS1_39MainloopSm90TmaGmmaRmemAWarpSpecializedILi2ENS5_IJNS4_1CILi1EEESB_SB_EEENS1_35KernelTmaWarpSpecializedCooperativeEEENS5_IJNSA_ILi128EEENSA_ILi256EEENSA_ILi64EEEEEEfNS5_IJlSB_lEEEfNS5_IJSB_llEEENS4_8TiledMMAINS4_8MMA_AtomIJNS4_4SM904GMMA30MMA_64x256x8_F32TF32TF32_RS_TNILNSO_7ScaleInE1ELSQ_1EEEEEENS4_6LayoutINS5_IJNSA_ILi2EEESB_SB_EEENS5_IJSB_NSA_ILi0EEESW_EEEEENS5_IJNS4_10UnderscoreESZ_SZ_EEEEENS4_13SM90_TMA_LOADENS4_14ComposedLayoutINS4_7SwizzleILi3ELi4ELi3EEENS4_18smem_ptr_flag_bitsILi32EEENST_INS5_IJNSA_ILi8EEENSA_ILi32EEEEEENS5_IJS19_SB_EEEEEEEvNS4_8identityES12_NS13_INS14_ILi1ELi4ELi3EEES17_NST_INS5_IJS18_S18_EEENS5_IJSB_S18_EEEEEEENS4_9Copy_AtomIJNS4_39AutoVectorizingCopyWithAssumedAlignmentILi128EEEfEEES1E_EENS_8epilogue10collective6detail29Sm90TmaWarpSpecializedAdapterINS1Q_15DefaultEpilogueIfSJ_SJ_NS1P_6thread17LinearCombinationIfLi1EffLNS1U_9ScaleType4KindE0ELNS_15FloatRoundStyleE2EfEENS1_15EpilogueDefaultEEEEEvvEEEEvNT_6ParamsE,"a",@progbits
	.sectionflags	@""
	.align	4
.nv.constant0._ZN7cutlass13device_kernelINS_4gemm6kernel13GemmUniversalIN4cute5tupleIJiiiiEEENS1_10collective13CollectiveMmaINS1_39MainloopSm90TmaGmmaRmemAWarpSpecializedILi2ENS5_IJNS4_1CILi1EEESB_SB_EEENS1_35KernelTmaWarpSpecializedCooperativeEEENS5_IJNSA_ILi128EEENSA_ILi256EEENSA_ILi64EEEEEEfNS5_IJlSB_lEEEfNS5_IJSB_llEEENS4_8TiledMMAINS4_8MMA_AtomIJNS4_4SM904GMMA30MMA_64x256x8_F32TF32TF32_RS_TNILNSO_7ScaleInE1ELSQ_1EEEEEENS4_6LayoutINS5_IJNSA_ILi2EEESB_SB_EEENS5_IJSB_NSA_ILi0EEESW_EEEEENS5_IJNS4_10UnderscoreESZ_SZ_EEEEENS4_13SM90_TMA_LOADENS4_14ComposedLayoutINS4_7SwizzleILi3ELi4ELi3EEENS4_18smem_ptr_flag_bitsILi32EEENST_INS5_IJNSA_ILi8EEENSA_ILi32EEEEEENS5_IJS19_SB_EEEEEEEvNS4_8identityES12_NS13_INS14_ILi1ELi4ELi3EEES17_NST_INS5_IJS18_S18_EEENS5_IJSB_S18_EEEEEEENS4_9Copy_AtomIJNS4_39AutoVectorizingCopyWithAssumedAlignmentILi128EEEfEEES1E_EENS_8epilogue10collective6detail29Sm90TmaWarpSpecializedAdapterINS1Q_15DefaultEpilogueIfSJ_SJ_NS1P_6thread17LinearCombinationIfLi1EffLNS1U_9ScaleType4KindE0ELNS_15FloatRoundStyleE2EfEENS1_15EpilogueDefaultEEEEEvvEEEEvNT_6ParamsE:
	.zero		1664


//--------------------- SYMBOLS --------------------------

	.type		.nv.reservedSmem.offset0,@object
	.size		.nv.reservedSmem.offset0,0x4
	.type		__assertfail,@function
